//
// Generated by NVIDIA NVVM Compiler
//
// Compiler Build ID: CL-36424714
// Cuda compilation tools, release 13.0, V13.0.88
// Based on NVVM 20.0.0
//

.version 9.0
.target sm_100
.address_size 64

	// .globl	_Z1fPdS_S_ii
.global .align 4 .b8 precalc_xorwow_matrix[102400];
.global .align 4 .b8 precalc_xorwow_offset_matrix[102400];
.global .align 4 .b8 mrg32k3aM1[2304];
.global .align 4 .b8 mrg32k3aM2[2304];
.global .align 4 .b8 mrg32k3aM1SubSeq[2016];
.global .align 4 .b8 mrg32k3aM2SubSeq[2016];
.global .align 4 .b8 mrg32k3aM1Seq[2304];
.global .align 4 .b8 mrg32k3aM2Seq[2304];
.const .align 8 .b8 __cr_lgamma_table[72];

.visible .entry _Z1fPdS_S_ii(
	.param .u64 .ptr .align 1 _Z1fPdS_S_ii_param_0,
	.param .u64 .ptr .align 1 _Z1fPdS_S_ii_param_1,
	.param .u64 .ptr .align 1 _Z1fPdS_S_ii_param_2,
	.param .u32 _Z1fPdS_S_ii_param_3,
	.param .u32 _Z1fPdS_S_ii_param_4
)
{
	.reg .pred 	%p<12>;
	.reg .b32 	%r<40>;
	.reg .b64 	%rd<31>;
	.reg .b64 	%fd<71>;

	ld.param.u64 	%rd8, [_Z1fPdS_S_ii_param_0];
	ld.param.u64 	%rd9, [_Z1fPdS_S_ii_param_1];
	ld.param.u64 	%rd10, [_Z1fPdS_S_ii_param_2];
	ld.param.u32 	%r23, [_Z1fPdS_S_ii_param_3];
	ld.param.u32 	%r24, [_Z1fPdS_S_ii_param_4];
	cvta.to.global.u64 	%rd1, %rd10;
	cvta.to.global.u64 	%rd2, %rd9;
	cvta.to.global.u64 	%rd3, %rd8;
	mov.u32 	%r25, %tid.x;
	mov.u32 	%r26, %ctaid.x;
	mov.u32 	%r1, %ntid.x;
	mad.lo.s32 	%r33, %r26, %r1, %r25;
	setp.ge.s32 	%p1, %r33, %r24;
	@%p1 bra 	$L__BB0_16;
	setp.gt.s32 	%p2, %r23, 0;
	mov.u32 	%r27, %nctaid.x;
	mul.lo.s32 	%r3, %r27, %r1;
	@%p2 bra 	$L__BB0_2;
	bra.uni 	$L__BB0_15;
$L__BB0_2:
	and.b32  	%r4, %r23, 7;
	and.b32  	%r5, %r23, 3;
	and.b32  	%r6, %r23, 2147483640;
	and.b32  	%r7, %r23, 1;
	neg.s32 	%r8, %r6;
	add.s64 	%rd5, %rd1, 32;
$L__BB0_3:
	setp.lt.u32 	%p4, %r23, 8;
	mul.wide.s32 	%rd14, %r33, 8;
	add.s64 	%rd4, %rd3, %rd14;
	mov.b64 	%rd15, 0;
	st.global.u64 	[%rd4], %rd15;
	mul.lo.s32 	%r10, %r33, %r23;
	mov.b32 	%r37, 0;
	mov.f64 	%fd68, 0d0000000000000000;
	@%p4 bra 	$L__BB0_6;
	mov.f64 	%fd68, 0d0000000000000000;
	mov.u64 	%rd30, %rd5;
	mov.u32 	%r34, %r10;
	mov.u32 	%r35, %r8;
$L__BB0_5:
	.pragma "nounroll";
	mul.wide.s32 	%rd16, %r34, 8;
	add.s64 	%rd17, %rd2, %rd16;
	ld.global.f64 	%fd10, [%rd17];
	ld.global.f64 	%fd11, [%rd30+-32];
	sub.f64 	%fd12, %fd10, %fd11;
	fma.rn.f64 	%fd13, %fd12, %fd12, %fd68;
	st.global.f64 	[%rd4], %fd13;
	ld.global.f64 	%fd14, [%rd17+8];
	ld.global.f64 	%fd15, [%rd30+-24];
	sub.f64 	%fd16, %fd14, %fd15;
	fma.rn.f64 	%fd17, %fd16, %fd16, %fd13;
	st.global.f64 	[%rd4], %fd17;
	ld.global.f64 	%fd18, [%rd17+16];
	ld.global.f64 	%fd19, [%rd30+-16];
	sub.f64 	%fd20, %fd18, %fd19;
	fma.rn.f64 	%fd21, %fd20, %fd20, %fd17;
	st.global.f64 	[%rd4], %fd21;
	ld.global.f64 	%fd22, [%rd17+24];
	ld.global.f64 	%fd23, [%rd30+-8];
	sub.f64 	%fd24, %fd22, %fd23;
	fma.rn.f64 	%fd25, %fd24, %fd24, %fd21;
	st.global.f64 	[%rd4], %fd25;
	ld.global.f64 	%fd26, [%rd17+32];
	ld.global.f64 	%fd27, [%rd30];
	sub.f64 	%fd28, %fd26, %fd27;
	fma.rn.f64 	%fd29, %fd28, %fd28, %fd25;
	st.global.f64 	[%rd4], %fd29;
	ld.global.f64 	%fd30, [%rd17+40];
	ld.global.f64 	%fd31, [%rd30+8];
	sub.f64 	%fd32, %fd30, %fd31;
	fma.rn.f64 	%fd33, %fd32, %fd32, %fd29;
	st.global.f64 	[%rd4], %fd33;
	ld.global.f64 	%fd34, [%rd17+48];
	ld.global.f64 	%fd35, [%rd30+16];
	sub.f64 	%fd36, %fd34, %fd35;
	fma.rn.f64 	%fd37, %fd36, %fd36, %fd33;
	st.global.f64 	[%rd4], %fd37;
	ld.global.f64 	%fd38, [%rd17+56];
	ld.global.f64 	%fd39, [%rd30+24];
	sub.f64 	%fd40, %fd38, %fd39;
	fma.rn.f64 	%fd68, %fd40, %fd40, %fd37;
	st.global.f64 	[%rd4], %fd68;
	add.s32 	%r35, %r35, 8;
	add.s32 	%r34, %r34, 8;
	add.s64 	%rd30, %rd30, 64;
	setp.ne.s32 	%p5, %r35, 0;
	mov.u32 	%r37, %r6;
	@%p5 bra 	$L__BB0_5;
$L__BB0_6:
	setp.eq.s32 	%p6, %r4, 0;
	@%p6 bra 	$L__BB0_14;
	add.s32 	%r29, %r4, -1;
	setp.lt.u32 	%p7, %r29, 3;
	@%p7 bra 	$L__BB0_9;
	add.s32 	%r30, %r37, %r10;
	mul.wide.s32 	%rd18, %r30, 8;
	add.s64 	%rd19, %rd2, %rd18;
	ld.global.f64 	%fd41, [%rd19];
	mul.wide.u32 	%rd20, %r37, 8;
	add.s64 	%rd21, %rd1, %rd20;
	ld.global.f64 	%fd42, [%rd21];
	sub.f64 	%fd43, %fd41, %fd42;
	fma.rn.f64 	%fd44, %fd43, %fd43, %fd68;
	st.global.f64 	[%rd4], %fd44;
	ld.global.f64 	%fd45, [%rd19+8];
	ld.global.f64 	%fd46, [%rd21+8];
	sub.f64 	%fd47, %fd45, %fd46;
	fma.rn.f64 	%fd48, %fd47, %fd47, %fd44;
	st.global.f64 	[%rd4], %fd48;
	ld.global.f64 	%fd49, [%rd19+16];
	ld.global.f64 	%fd50, [%rd21+16];
	sub.f64 	%fd51, %fd49, %fd50;
	fma.rn.f64 	%fd52, %fd51, %fd51, %fd48;
	st.global.f64 	[%rd4], %fd52;
	ld.global.f64 	%fd53, [%rd19+24];
	ld.global.f64 	%fd54, [%rd21+24];
	sub.f64 	%fd55, %fd53, %fd54;
	fma.rn.f64 	%fd68, %fd55, %fd55, %fd52;
	st.global.f64 	[%rd4], %fd68;
	add.s32 	%r37, %r37, 4;
$L__BB0_9:
	setp.eq.s32 	%p8, %r5, 0;
	@%p8 bra 	$L__BB0_14;
	setp.eq.s32 	%p9, %r5, 1;
	@%p9 bra 	$L__BB0_12;
	add.s32 	%r31, %r37, %r10;
	mul.wide.s32 	%rd22, %r31, 8;
	add.s64 	%rd23, %rd2, %rd22;
	ld.global.f64 	%fd56, [%rd23];
	mul.wide.u32 	%rd24, %r37, 8;
	add.s64 	%rd25, %rd1, %rd24;
	ld.global.f64 	%fd57, [%rd25];
	sub.f64 	%fd58, %fd56, %fd57;
	fma.rn.f64 	%fd59, %fd58, %fd58, %fd68;
	st.global.f64 	[%rd4], %fd59;
	ld.global.f64 	%fd60, [%rd23+8];
	ld.global.f64 	%fd61, [%rd25+8];
	sub.f64 	%fd62, %fd60, %fd61;
	fma.rn.f64 	%fd68, %fd62, %fd62, %fd59;
	st.global.f64 	[%rd4], %fd68;
	add.s32 	%r37, %r37, 2;
$L__BB0_12:
	setp.eq.s32 	%p10, %r7, 0;
	@%p10 bra 	$L__BB0_14;
	add.s32 	%r32, %r37, %r10;
	mul.wide.s32 	%rd26, %r32, 8;
	add.s64 	%rd27, %rd2, %rd26;
	ld.global.f64 	%fd63, [%rd27];
	mul.wide.u32 	%rd28, %r37, 8;
	add.s64 	%rd29, %rd1, %rd28;
	ld.global.f64 	%fd64, [%rd29];
	sub.f64 	%fd65, %fd63, %fd64;
	fma.rn.f64 	%fd66, %fd65, %fd65, %fd68;
	st.global.f64 	[%rd4], %fd66;
$L__BB0_14:
	add.s32 	%r33, %r33, %r3;
	setp.lt.s32 	%p11, %r33, %r24;
	@%p11 bra 	$L__BB0_3;
	bra.uni 	$L__BB0_16;
$L__BB0_15:
	mul.wide.s32 	%rd11, %r33, 8;
	add.s64 	%rd12, %rd3, %rd11;
	mov.b64 	%rd13, 0;
	st.global.u64 	[%rd12], %rd13;
	add.s32 	%r33, %r33, %r3;
	setp.lt.s32 	%p3, %r33, %r24;
	@%p3 bra 	$L__BB0_15;
$L__BB0_16:
	ret;

}
	// .globl	_Z9setuprandP17curandStateXORWOWi
.visible .entry _Z9setuprandP17curandStateXORWOWi(
	.param .u64 .ptr .align 1 _Z9setuprandP17curandStateXORWOWi_param_0,
	.param .u32 _Z9setuprandP17curandStateXORWOWi_param_1
)
{
	.reg .pred 	%p<26>;
	.reg .b32 	%r<413>;
	.reg .b64 	%rd<18>;

	ld.param.u64 	%rd9, [_Z9setuprandP17curandStateXORWOWi_param_0];
	ld.param.u32 	%r187, [_Z9setuprandP17curandStateXORWOWi_param_1];
	mov.u32 	%r188, %tid.x;
	mov.u32 	%r189, %ctaid.x;
	mov.u32 	%r1, %ntid.x;
	mad.lo.s32 	%r318, %r189, %r1, %r188;
	setp.ge.s32 	%p1, %r318, %r187;
	@%p1 bra 	$L__BB1_45;
	mov.u32 	%r190, %nctaid.x;
	mul.lo.s32 	%r3, %r190, %r1;
	cvta.to.global.u64 	%rd1, %rd9;
	mov.u64 	%rd12, precalc_xorwow_matrix;
$L__BB1_2:
	cvt.s64.s32 	%rd2, %r318;
	mul.wide.s32 	%rd10, %r318, 48;
	add.s64 	%rd3, %rd1, %rd10;
	mov.b32 	%r191, 1593684748;
	mov.b32 	%r192, 832094735;
	st.global.v2.u32 	[%rd3], {%r192, %r191};
	mov.b32 	%r193, -123459836;
	mov.b32 	%r194, 1111207954;
	st.global.v2.u32 	[%rd3+8], {%r194, %r193};
	mov.b32 	%r195, 1476011280;
	mov.b32 	%r196, -589760388;
	st.global.v2.u32 	[%rd3+16], {%r196, %r195};
	setp.eq.s32 	%p2, %r318, 0;
	@%p2 bra 	$L__BB1_44;
	mov.b32 	%r319, 0;
	mov.u64 	%rd17, %rd2;
$L__BB1_4:
	and.b64  	%rd5, %rd17, 3;
	setp.eq.s64 	%p3, %rd5, 0;
	@%p3 bra 	$L__BB1_43;
	mul.wide.u32 	%rd11, %r319, 3200;
	add.s64 	%rd6, %rd12, %rd11;
	cvt.u32.u64 	%r6, %rd5;
	mov.b32 	%r320, 0;
$L__BB1_6:
	mov.b32 	%r333, 0;
	mov.u32 	%r334, %r333;
	mov.u32 	%r335, %r333;
	mov.u32 	%r336, %r333;
	mov.u32 	%r337, %r333;
	mov.u32 	%r326, %r333;
$L__BB1_7:
	mul.wide.u32 	%rd13, %r326, 4;
	add.s64 	%rd14, %rd3, %rd13;
	ld.global.u32 	%r14, [%rd14+4];
	shl.b32 	%r15, %r326, 5;
	mov.b32 	%r332, 0;
$L__BB1_8:
	.pragma "nounroll";
	shr.u32 	%r201, %r14, %r332;
	and.b32  	%r202, %r201, 1;
	setp.eq.b32 	%p4, %r202, 1;
	not.pred 	%p5, %p4;
	add.s32 	%r203, %r15, %r332;
	mul.lo.s32 	%r204, %r203, 5;
	mul.wide.u32 	%rd15, %r204, 4;
	add.s64 	%rd7, %rd6, %rd15;
	@%p5 bra 	$L__BB1_10;
	ld.global.u32 	%r205, [%rd7];
	xor.b32  	%r337, %r337, %r205;
	ld.global.u32 	%r206, [%rd7+4];
	xor.b32  	%r336, %r336, %r206;
	ld.global.u32 	%r207, [%rd7+8];
	xor.b32  	%r335, %r335, %r207;
	ld.global.u32 	%r208, [%rd7+12];
	xor.b32  	%r334, %r334, %r208;
	ld.global.u32 	%r209, [%rd7+16];
	xor.b32  	%r333, %r333, %r209;
$L__BB1_10:
	and.b32  	%r211, %r201, 2;
	setp.eq.s32 	%p6, %r211, 0;
	@%p6 bra 	$L__BB1_12;
	ld.global.u32 	%r212, [%rd7+20];
	xor.b32  	%r337, %r337, %r212;
	ld.global.u32 	%r213, [%rd7+24];
	xor.b32  	%r336, %r336, %r213;
	ld.global.u32 	%r214, [%rd7+28];
	xor.b32  	%r335, %r335, %r214;
	ld.global.u32 	%r215, [%rd7+32];
	xor.b32  	%r334, %r334, %r215;
	ld.global.u32 	%r216, [%rd7+36];
	xor.b32  	%r333, %r333, %r216;
$L__BB1_12:
	and.b32  	%r218, %r201, 4;
	setp.eq.s32 	%p7, %r218, 0;
	@%p7 bra 	$L__BB1_14;
	ld.global.u32 	%r219, [%rd7+40];
	xor.b32  	%r337, %r337, %r219;
	ld.global.u32 	%r220, [%rd7+44];
	xor.b32  	%r336, %r336, %r220;
	ld.global.u32 	%r221, [%rd7+48];
	xor.b32  	%r335, %r335, %r221;
	ld.global.u32 	%r222, [%rd7+52];
	xor.b32  	%r334, %r334, %r222;
	ld.global.u32 	%r223, [%rd7+56];
	xor.b32  	%r333, %r333, %r223;
$L__BB1_14:
	and.b32  	%r225, %r201, 8;
	setp.eq.s32 	%p8, %r225, 0;
	@%p8 bra 	$L__BB1_16;
	ld.global.u32 	%r226, [%rd7+60];
	xor.b32  	%r337, %r337, %r226;
	ld.global.u32 	%r227, [%rd7+64];
	xor.b32  	%r336, %r336, %r227;
	ld.global.u32 	%r228, [%rd7+68];
	xor.b32  	%r335, %r335, %r228;
	ld.global.u32 	%r229, [%rd7+72];
	xor.b32  	%r334, %r334, %r229;
	ld.global.u32 	%r230, [%rd7+76];
	xor.b32  	%r333, %r333, %r230;
$L__BB1_16:
	and.b32  	%r232, %r201, 16;
	setp.eq.s32 	%p9, %r232, 0;
	@%p9 bra 	$L__BB1_18;
	ld.global.u32 	%r233, [%rd7+80];
	xor.b32  	%r337, %r337, %r233;
	ld.global.u32 	%r234, [%rd7+84];
	xor.b32  	%r336, %r336, %r234;
	ld.global.u32 	%r235, [%rd7+88];
	xor.b32  	%r335, %r335, %r235;
	ld.global.u32 	%r236, [%rd7+92];
	xor.b32  	%r334, %r334, %r236;
	ld.global.u32 	%r237, [%rd7+96];
	xor.b32  	%r333, %r333, %r237;
$L__BB1_18:
	and.b32  	%r239, %r201, 32;
	setp.eq.s32 	%p10, %r239, 0;
	@%p10 bra 	$L__BB1_20;
	ld.global.u32 	%r240, [%rd7+100];
	xor.b32  	%r337, %r337, %r240;
	ld.global.u32 	%r241, [%rd7+104];
	xor.b32  	%r336, %r336, %r241;
	ld.global.u32 	%r242, [%rd7+108];
	xor.b32  	%r335, %r335, %r242;
	ld.global.u32 	%r243, [%rd7+112];
	xor.b32  	%r334, %r334, %r243;
	ld.global.u32 	%r244, [%rd7+116];
	xor.b32  	%r333, %r333, %r244;
$L__BB1_20:
	and.b32  	%r246, %r201, 64;
	setp.eq.s32 	%p11, %r246, 0;
	@%p11 bra 	$L__BB1_22;
	ld.global.u32 	%r247, [%rd7+120];
	xor.b32  	%r337, %r337, %r247;
	ld.global.u32 	%r248, [%rd7+124];
	xor.b32  	%r336, %r336, %r248;
	ld.global.u32 	%r249, [%rd7+128];
	xor.b32  	%r335, %r335, %r249;
	ld.global.u32 	%r250, [%rd7+132];
	xor.b32  	%r334, %r334, %r250;
	ld.global.u32 	%r251, [%rd7+136];
	xor.b32  	%r333, %r333, %r251;
$L__BB1_22:
	and.b32  	%r253, %r201, 128;
	setp.eq.s32 	%p12, %r253, 0;
	@%p12 bra 	$L__BB1_24;
	ld.global.u32 	%r254, [%rd7+140];
	xor.b32  	%r337, %r337, %r254;
	ld.global.u32 	%r255, [%rd7+144];
	xor.b32  	%r336, %r336, %r255;
	ld.global.u32 	%r256, [%rd7+148];
	xor.b32  	%r335, %r335, %r256;
	ld.global.u32 	%r257, [%rd7+152];
	xor.b32  	%r334, %r334, %r257;
	ld.global.u32 	%r258, [%rd7+156];
	xor.b32  	%r333, %r333, %r258;
$L__BB1_24:
	and.b32  	%r260, %r201, 256;
	setp.eq.s32 	%p13, %r260, 0;
	@%p13 bra 	$L__BB1_26;
	ld.global.u32 	%r261, [%rd7+160];
	xor.b32  	%r337, %r337, %r261;
	ld.global.u32 	%r262, [%rd7+164];
	xor.b32  	%r336, %r336, %r262;
	ld.global.u32 	%r263, [%rd7+168];
	xor.b32  	%r335, %r335, %r263;
	ld.global.u32 	%r264, [%rd7+172];
	xor.b32  	%r334, %r334, %r264;
	ld.global.u32 	%r265, [%rd7+176];
	xor.b32  	%r333, %r333, %r265;
$L__BB1_26:
	and.b32  	%r267, %r201, 512;
	setp.eq.s32 	%p14, %r267, 0;
	@%p14 bra 	$L__BB1_28;
	ld.global.u32 	%r268, [%rd7+180];
	xor.b32  	%r337, %r337, %r268;
	ld.global.u32 	%r269, [%rd7+184];
	xor.b32  	%r336, %r336, %r269;
	ld.global.u32 	%r270, [%rd7+188];
	xor.b32  	%r335, %r335, %r270;
	ld.global.u32 	%r271, [%rd7+192];
	xor.b32  	%r334, %r334, %r271;
	ld.global.u32 	%r272, [%rd7+196];
	xor.b32  	%r333, %r333, %r272;
$L__BB1_28:
	and.b32  	%r274, %r201, 1024;
	setp.eq.s32 	%p15, %r274, 0;
	@%p15 bra 	$L__BB1_30;
	ld.global.u32 	%r275, [%rd7+200];
	xor.b32  	%r337, %r337, %r275;
	ld.global.u32 	%r276, [%rd7+204];
	xor.b32  	%r336, %r336, %r276;
	ld.global.u32 	%r277, [%rd7+208];
	xor.b32  	%r335, %r335, %r277;
	ld.global.u32 	%r278, [%rd7+212];
	xor.b32  	%r334, %r334, %r278;
	ld.global.u32 	%r279, [%rd7+216];
	xor.b32  	%r333, %r333, %r279;
$L__BB1_30:
	and.b32  	%r281, %r201, 2048;
	setp.eq.s32 	%p16, %r281, 0;
	@%p16 bra 	$L__BB1_32;
	ld.global.u32 	%r282, [%rd7+220];
	xor.b32  	%r337, %r337, %r282;
	ld.global.u32 	%r283, [%rd7+224];
	xor.b32  	%r336, %r336, %r283;
	ld.global.u32 	%r284, [%rd7+228];
	xor.b32  	%r335, %r335, %r284;
	ld.global.u32 	%r285, [%rd7+232];
	xor.b32  	%r334, %r334, %r285;
	ld.global.u32 	%r286, [%rd7+236];
	xor.b32  	%r333, %r333, %r286;
$L__BB1_32:
	and.b32  	%r288, %r201, 4096;
	setp.eq.s32 	%p17, %r288, 0;
	@%p17 bra 	$L__BB1_34;
	ld.global.u32 	%r289, [%rd7+240];
	xor.b32  	%r337, %r337, %r289;
	ld.global.u32 	%r290, [%rd7+244];
	xor.b32  	%r336, %r336, %r290;
	ld.global.u32 	%r291, [%rd7+248];
	xor.b32  	%r335, %r335, %r291;
	ld.global.u32 	%r292, [%rd7+252];
	xor.b32  	%r334, %r334, %r292;
	ld.global.u32 	%r293, [%rd7+256];
	xor.b32  	%r333, %r333, %r293;
$L__BB1_34:
	and.b32  	%r295, %r201, 8192;
	setp.eq.s32 	%p18, %r295, 0;
	@%p18 bra 	$L__BB1_36;
	ld.global.u32 	%r296, [%rd7+260];
	xor.b32  	%r337, %r337, %r296;
	ld.global.u32 	%r297, [%rd7+264];
	xor.b32  	%r336, %r336, %r297;
	ld.global.u32 	%r298, [%rd7+268];
	xor.b32  	%r335, %r335, %r298;
	ld.global.u32 	%r299, [%rd7+272];
	xor.b32  	%r334, %r334, %r299;
	ld.global.u32 	%r300, [%rd7+276];
	xor.b32  	%r333, %r333, %r300;
$L__BB1_36:
	and.b32  	%r302, %r201, 16384;
	setp.eq.s32 	%p19, %r302, 0;
	@%p19 bra 	$L__BB1_38;
	ld.global.u32 	%r303, [%rd7+280];
	xor.b32  	%r337, %r337, %r303;
	ld.global.u32 	%r304, [%rd7+284];
	xor.b32  	%r336, %r336, %r304;
	ld.global.u32 	%r305, [%rd7+288];
	xor.b32  	%r335, %r335, %r305;
	ld.global.u32 	%r306, [%rd7+292];
	xor.b32  	%r334, %r334, %r306;
	ld.global.u32 	%r307, [%rd7+296];
	xor.b32  	%r333, %r333, %r307;
$L__BB1_38:
	and.b32  	%r309, %r201, 32768;
	setp.eq.s32 	%p20, %r309, 0;
	@%p20 bra 	$L__BB1_40;
	ld.global.u32 	%r310, [%rd7+300];
	xor.b32  	%r337, %r337, %r310;
	ld.global.u32 	%r311, [%rd7+304];
	xor.b32  	%r336, %r336, %r311;
	ld.global.u32 	%r312, [%rd7+308];
	xor.b32  	%r335, %r335, %r312;
	ld.global.u32 	%r313, [%rd7+312];
	xor.b32  	%r334, %r334, %r313;
	ld.global.u32 	%r314, [%rd7+316];
	xor.b32  	%r333, %r333, %r314;
$L__BB1_40:
	add.s32 	%r332, %r332, 16;
	setp.ne.s32 	%p21, %r332, 32;
	@%p21 bra 	$L__BB1_8;
	mad.lo.s32 	%r315, %r326, -31, %r15;
	add.s32 	%r326, %r315, 1;
	setp.ne.s32 	%p22, %r326, 5;
	@%p22 bra 	$L__BB1_7;
	st.global.u32 	[%rd3+4], %r337;
	st.global.u32 	[%rd3+8], %r336;
	st.global.u32 	[%rd3+12], %r335;
	st.global.u32 	[%rd3+16], %r334;
	st.global.u32 	[%rd3+20], %r333;
	add.s32 	%r320, %r320, 1;
	setp.lt.u32 	%p23, %r320, %r6;
	@%p23 bra 	$L__BB1_6;
$L__BB1_43:
	shr.u64 	%rd8, %rd17, 2;
	add.s32 	%r319, %r319, 1;
	setp.gt.u64 	%p24, %rd17, 3;
	mov.u64 	%rd17, %rd8;
	@%p24 bra 	$L__BB1_4;
$L__BB1_44:
	cvt.u32.u64 	%r316, %rd2;
	mov.b32 	%r317, 0;
	st.global.v2.u32 	[%rd3+24], {%r317, %r317};
	st.global.u32 	[%rd3+32], %r317;
	mov.b64 	%rd16, 0;
	st.global.u64 	[%rd3+40], %rd16;
	add.s32 	%r318, %r316, %r3;
	setp.lt.s32 	%p25, %r318, %r187;
	@%p25 bra 	$L__BB1_2;
$L__BB1_45:
	ret;

}
	// .globl	_Z9fillindexPiS_ii
.visible .entry _Z9fillindexPiS_ii(
	.param .u64 .ptr .align 1 _Z9fillindexPiS_ii_param_0,
	.param .u64 .ptr .align 1 _Z9fillindexPiS_ii_param_1,
	.param .u32 _Z9fillindexPiS_ii_param_2,
	.param .u32 _Z9fillindexPiS_ii_param_3
)
{
	.reg .pred 	%p<11>;
	.reg .b32 	%r<103>;
	.reg .b64 	%rd<24>;

	ld.param.u64 	%rd7, [_Z9fillindexPiS_ii_param_0];
	ld.param.u64 	%rd8, [_Z9fillindexPiS_ii_param_1];
	ld.param.u32 	%r29, [_Z9fillindexPiS_ii_param_2];
	ld.param.u32 	%r30, [_Z9fillindexPiS_ii_param_3];
	cvta.to.global.u64 	%rd1, %rd7;
	cvta.to.global.u64 	%rd2, %rd8;
	mov.u32 	%r31, %tid.x;
	mov.u32 	%r32, %ctaid.x;
	mov.u32 	%r1, %ntid.x;
	mad.lo.s32 	%r93, %r32, %r1, %r31;
	setp.ge.s32 	%p1, %r93, %r30;
	@%p1 bra 	$L__BB2_15;
	setp.lt.s32 	%p2, %r29, 1;
	@%p2 bra 	$L__BB2_15;
	and.b32  	%r3, %r29, 7;
	add.s32 	%r4, %r3, -1;
	and.b32  	%r5, %r29, 3;
	and.b32  	%r6, %r29, 2147483640;
	and.b32  	%r7, %r29, 1;
	neg.s32 	%r8, %r6;
	add.s64 	%rd3, %rd2, 16;
	add.s64 	%rd4, %rd1, 16;
	mov.u32 	%r33, %nctaid.x;
	mul.lo.s32 	%r9, %r33, %r1;
$L__BB2_3:
	setp.lt.u32 	%p3, %r29, 8;
	mul.lo.s32 	%r11, %r93, %r29;
	mov.b32 	%r100, 0;
	mov.u32 	%r97, %r93;
	@%p3 bra 	$L__BB2_6;
	mov.u32 	%r94, %r11;
	mov.u64 	%rd23, %rd3;
	mov.u32 	%r95, %r8;
	mov.u32 	%r97, %r93;
$L__BB2_5:
	.pragma "nounroll";
	mul.wide.s32 	%rd9, %r94, 4;
	add.s64 	%rd10, %rd4, %rd9;
	ld.global.u32 	%r35, [%rd23+-16];
	rem.s32 	%r36, %r97, %r35;
	st.global.u32 	[%rd10+-16], %r36;
	ld.global.u32 	%r37, [%rd23+-16];
	div.s32 	%r38, %r97, %r37;
	ld.global.u32 	%r39, [%rd23+-12];
	rem.s32 	%r40, %r38, %r39;
	st.global.u32 	[%rd10+-12], %r40;
	ld.global.u32 	%r41, [%rd23+-12];
	div.s32 	%r42, %r38, %r41;
	ld.global.u32 	%r43, [%rd23+-8];
	rem.s32 	%r44, %r42, %r43;
	st.global.u32 	[%rd10+-8], %r44;
	ld.global.u32 	%r45, [%rd23+-8];
	div.s32 	%r46, %r42, %r45;
	ld.global.u32 	%r47, [%rd23+-4];
	rem.s32 	%r48, %r46, %r47;
	st.global.u32 	[%rd10+-4], %r48;
	ld.global.u32 	%r49, [%rd23+-4];
	div.s32 	%r50, %r46, %r49;
	ld.global.u32 	%r51, [%rd23];
	rem.s32 	%r52, %r50, %r51;
	st.global.u32 	[%rd10], %r52;
	ld.global.u32 	%r53, [%rd23];
	div.s32 	%r54, %r50, %r53;
	ld.global.u32 	%r55, [%rd23+4];
	rem.s32 	%r56, %r54, %r55;
	st.global.u32 	[%rd10+4], %r56;
	ld.global.u32 	%r57, [%rd23+4];
	div.s32 	%r58, %r54, %r57;
	ld.global.u32 	%r59, [%rd23+8];
	rem.s32 	%r60, %r58, %r59;
	st.global.u32 	[%rd10+8], %r60;
	ld.global.u32 	%r61, [%rd23+8];
	div.s32 	%r62, %r58, %r61;
	ld.global.u32 	%r63, [%rd23+12];
	rem.s32 	%r64, %r62, %r63;
	st.global.u32 	[%rd10+12], %r64;
	ld.global.u32 	%r65, [%rd23+12];
	div.s32 	%r97, %r62, %r65;
	add.s32 	%r95, %r95, 8;
	add.s64 	%rd23, %rd23, 32;
	add.s32 	%r94, %r94, 8;
	setp.ne.s32 	%p4, %r95, 0;
	mov.u32 	%r100, %r6;
	@%p4 bra 	$L__BB2_5;
$L__BB2_6:
	setp.eq.s32 	%p5, %r3, 0;
	@%p5 bra 	$L__BB2_14;
	setp.lt.u32 	%p6, %r4, 3;
	@%p6 bra 	$L__BB2_9;
	mul.wide.u32 	%rd11, %r100, 4;
	add.s64 	%rd12, %rd2, %rd11;
	ld.global.u32 	%r66, [%rd12];
	rem.s32 	%r67, %r97, %r66;
	add.s32 	%r68, %r100, %r11;
	mul.wide.s32 	%rd13, %r68, 4;
	add.s64 	%rd14, %rd1, %rd13;
	st.global.u32 	[%rd14], %r67;
	ld.global.u32 	%r69, [%rd12];
	div.s32 	%r70, %r97, %r69;
	ld.global.u32 	%r71, [%rd12+4];
	rem.s32 	%r72, %r70, %r71;
	st.global.u32 	[%rd14+4], %r72;
	ld.global.u32 	%r73, [%rd12+4];
	div.s32 	%r74, %r70, %r73;
	ld.global.u32 	%r75, [%rd12+8];
	rem.s32 	%r76, %r74, %r75;
	st.global.u32 	[%rd14+8], %r76;
	ld.global.u32 	%r77, [%rd12+8];
	div.s32 	%r78, %r74, %r77;
	ld.global.u32 	%r79, [%rd12+12];
	rem.s32 	%r80, %r78, %r79;
	st.global.u32 	[%rd14+12], %r80;
	ld.global.u32 	%r81, [%rd12+12];
	div.s32 	%r97, %r78, %r81;
	add.s32 	%r100, %r100, 4;
$L__BB2_9:
	setp.eq.s32 	%p7, %r5, 0;
	@%p7 bra 	$L__BB2_14;
	setp.eq.s32 	%p8, %r5, 1;
	@%p8 bra 	$L__BB2_12;
	mul.wide.u32 	%rd15, %r100, 4;
	add.s64 	%rd16, %rd2, %rd15;
	ld.global.u32 	%r82, [%rd16];
	rem.s32 	%r83, %r97, %r82;
	add.s32 	%r84, %r100, %r11;
	mul.wide.s32 	%rd17, %r84, 4;
	add.s64 	%rd18, %rd1, %rd17;
	st.global.u32 	[%rd18], %r83;
	ld.global.u32 	%r85, [%rd16];
	div.s32 	%r86, %r97, %r85;
	ld.global.u32 	%r87, [%rd16+4];
	rem.s32 	%r88, %r86, %r87;
	st.global.u32 	[%rd18+4], %r88;
	ld.global.u32 	%r89, [%rd16+4];
	div.s32 	%r97, %r86, %r89;
	add.s32 	%r100, %r100, 2;
$L__BB2_12:
	setp.eq.s32 	%p9, %r7, 0;
	@%p9 bra 	$L__BB2_14;
	mul.wide.u32 	%rd19, %r100, 4;
	add.s64 	%rd20, %rd2, %rd19;
	ld.global.u32 	%r90, [%rd20];
	rem.s32 	%r91, %r97, %r90;
	add.s32 	%r92, %r100, %r11;
	mul.wide.s32 	%rd21, %r92, 4;
	add.s64 	%rd22, %rd1, %rd21;
	st.global.u32 	[%rd22], %r91;
$L__BB2_14:
	add.s32 	%r93, %r93, %r9;
	setp.lt.s32 	%p10, %r93, %r30;
	@%p10 bra 	$L__BB2_3;
$L__BB2_15:
	ret;

}
	// .globl	_Z10randvectorPdS_S_PiS0_iP17curandStateXORWOWi
.visible .entry _Z10randvectorPdS_S_PiS0_iP17curandStateXORWOWi(
	.param .u64 .ptr .align 1 _Z10randvectorPdS_S_PiS0_iP17curandStateXORWOWi_param_0,
	.param .u64 .ptr .align 1 _Z10randvectorPdS_S_PiS0_iP17curandStateXORWOWi_param_1,
	.param .u64 .ptr .align 1 _Z10randvectorPdS_S_PiS0_iP17curandStateXORWOWi_param_2,
	.param .u64 .ptr .align 1 _Z10randvectorPdS_S_PiS0_iP17curandStateXORWOWi_param_3,
	.param .u64 .ptr .align 1 _Z10randvectorPdS_S_PiS0_iP17curandStateXORWOWi_param_4,
	.param .u32 _Z10randvectorPdS_S_PiS0_iP17curandStateXORWOWi_param_5,
	.param .u64 .ptr .align 1 _Z10randvectorPdS_S_PiS0_iP17curandStateXORWOWi_param_6,
	.param .u32 _Z10randvectorPdS_S_PiS0_iP17curandStateXORWOWi_param_7
)
{
	.reg .pred 	%p<7>;
	.reg .b32 	%r<148>;
	.reg .b32 	%f<2>;
	.reg .b64 	%rd<51>;
	.reg .b64 	%fd<38>;

	ld.param.u64 	%rd20, [_Z10randvectorPdS_S_PiS0_iP17curandStateXORWOWi_param_0];
	ld.param.u64 	%rd21, [_Z10randvectorPdS_S_PiS0_iP17curandStateXORWOWi_param_1];
	ld.param.u64 	%rd22, [_Z10randvectorPdS_S_PiS0_iP17curandStateXORWOWi_param_2];
	ld.param.u64 	%rd23, [_Z10randvectorPdS_S_PiS0_iP17curandStateXORWOWi_param_3];
	ld.param.u64 	%rd24, [_Z10randvectorPdS_S_PiS0_iP17curandStateXORWOWi_param_4];
	ld.param.u32 	%r57, [_Z10randvectorPdS_S_PiS0_iP17curandStateXORWOWi_param_5];
	ld.param.u64 	%rd19, [_Z10randvectorPdS_S_PiS0_iP17curandStateXORWOWi_param_6];
	ld.param.u32 	%r58, [_Z10randvectorPdS_S_PiS0_iP17curandStateXORWOWi_param_7];
	cvta.to.global.u64 	%rd1, %rd20;
	cvta.to.global.u64 	%rd2, %rd22;
	cvta.to.global.u64 	%rd3, %rd21;
	cvta.to.global.u64 	%rd4, %rd23;
	cvta.to.global.u64 	%rd5, %rd24;
	mov.u32 	%r59, %tid.x;
	mov.u32 	%r60, %ctaid.x;
	mov.u32 	%r1, %ntid.x;
	mad.lo.s32 	%r120, %r60, %r1, %r59;
	setp.ge.s32 	%p1, %r120, %r58;
	@%p1 bra 	$L__BB3_10;
	setp.lt.s32 	%p2, %r57, 1;
	@%p2 bra 	$L__BB3_10;
	and.b32  	%r3, %r57, 1;
	and.b32  	%r4, %r57, 2147483646;
	neg.s32 	%r5, %r4;
	add.s64 	%rd6, %rd1, 8;
	add.s64 	%rd7, %rd4, 4;
	add.s64 	%rd8, %rd2, 8;
	cvta.to.global.u64 	%rd9, %rd19;
	mov.u32 	%r61, %nctaid.x;
	mul.lo.s32 	%r6, %r61, %r1;
$L__BB3_3:
	setp.eq.s32 	%p3, %r57, 1;
	mul.wide.s32 	%rd25, %r120, 48;
	add.s64 	%rd10, %rd9, %rd25;
	ld.global.v2.u32 	{%r147, %r128}, [%rd10];
	ld.global.v2.u32 	{%r124, %r125}, [%rd10+8];
	ld.global.v2.u32 	{%r126, %r146}, [%rd10+16];
	ld.global.v2.u32 	{%r14, %r15}, [%rd10+24];
	ld.global.f32 	%f1, [%rd10+32];
	ld.global.f64 	%fd1, [%rd10+40];
	mul.lo.s32 	%r16, %r120, %r57;
	mov.b32 	%r135, 0;
	@%p3 bra 	$L__BB3_7;
	add.s64 	%rd49, %rd3, 8;
	add.s64 	%rd48, %rd5, 4;
	add.s32 	%r122, %r147, 724874;
	mov.u64 	%rd50, %rd8;
	mov.u32 	%r121, %r16;
	mov.u32 	%r123, %r5;
$L__BB3_5:
	mov.u32 	%r142, %r146;
	mul.wide.s32 	%rd26, %r121, 8;
	add.s64 	%rd27, %rd6, %rd26;
	mul.wide.s32 	%rd28, %r121, 4;
	add.s64 	%rd29, %rd7, %rd28;
	shr.u32 	%r64, %r128, 2;
	xor.b32  	%r65, %r64, %r128;
	shl.b32 	%r66, %r142, 4;
	shl.b32 	%r67, %r65, 1;
	xor.b32  	%r68, %r66, %r67;
	xor.b32  	%r69, %r68, %r142;
	xor.b32  	%r143, %r69, %r65;
	add.s32 	%r70, %r122, %r143;
	add.s32 	%r71, %r70, -362437;
	shr.u32 	%r72, %r124, 2;
	xor.b32  	%r73, %r72, %r124;
	shl.b32 	%r74, %r143, 4;
	shl.b32 	%r75, %r73, 1;
	xor.b32  	%r76, %r75, %r74;
	xor.b32  	%r77, %r76, %r73;
	xor.b32  	%r144, %r77, %r143;
	add.s32 	%r78, %r122, %r144;
	cvt.u64.u32 	%rd30, %r71;
	mul.wide.u32 	%rd31, %r78, 2097152;
	xor.b64  	%rd32, %rd31, %rd30;
	cvt.rn.f64.u64 	%fd2, %rd32;
	fma.rn.f64 	%fd3, %fd2, 0d3CA0000000000000, 0d3C90000000000000;
	ld.global.u32 	%r79, [%rd48+-4];
	ld.global.u32 	%r80, [%rd29+-4];
	sub.s32 	%r81, %r79, %r80;
	cvt.rn.f64.s32 	%fd4, %r81;
	ld.global.f64 	%fd5, [%rd49+-8];
	cvt.rn.f64.s32 	%fd6, %r80;
	ld.global.f64 	%fd7, [%rd50+-8];
	mul.f64 	%fd8, %fd7, %fd6;
	fma.rn.f64 	%fd9, %fd5, %fd4, %fd8;
	sub.f64 	%fd10, %fd7, %fd5;
	fma.rn.f64 	%fd11, %fd3, %fd10, %fd9;
	cvt.rn.f64.s32 	%fd12, %r79;
	div.rn.f64 	%fd13, %fd11, %fd12;
	st.global.f64 	[%rd27+-8], %fd13;
	shr.u32 	%r82, %r125, 2;
	xor.b32  	%r83, %r82, %r125;
	shl.b32 	%r84, %r144, 4;
	shl.b32 	%r85, %r83, 1;
	xor.b32  	%r86, %r84, %r85;
	xor.b32  	%r87, %r86, %r144;
	xor.b32  	%r145, %r87, %r83;
	add.s32 	%r88, %r122, %r145;
	add.s32 	%r89, %r88, 362437;
	shr.u32 	%r90, %r126, 2;
	xor.b32  	%r91, %r90, %r126;
	shl.b32 	%r92, %r145, 4;
	shl.b32 	%r93, %r91, 1;
	xor.b32  	%r94, %r93, %r92;
	xor.b32  	%r95, %r94, %r91;
	xor.b32  	%r146, %r95, %r145;
	add.s32 	%r96, %r122, %r146;
	add.s32 	%r97, %r96, 724874;
	cvt.u64.u32 	%rd33, %r89;
	mul.wide.u32 	%rd34, %r97, 2097152;
	xor.b64  	%rd35, %rd34, %rd33;
	cvt.rn.f64.u64 	%fd14, %rd35;
	fma.rn.f64 	%fd15, %fd14, 0d3CA0000000000000, 0d3C90000000000000;
	ld.global.u32 	%r98, [%rd48];
	ld.global.u32 	%r99, [%rd29];
	sub.s32 	%r100, %r98, %r99;
	cvt.rn.f64.s32 	%fd16, %r100;
	ld.global.f64 	%fd17, [%rd49];
	cvt.rn.f64.s32 	%fd18, %r99;
	ld.global.f64 	%fd19, [%rd50];
	mul.f64 	%fd20, %fd19, %fd18;
	fma.rn.f64 	%fd21, %fd17, %fd16, %fd20;
	sub.f64 	%fd22, %fd19, %fd17;
	fma.rn.f64 	%fd23, %fd15, %fd22, %fd21;
	cvt.rn.f64.s32 	%fd24, %r98;
	div.rn.f64 	%fd25, %fd23, %fd24;
	st.global.f64 	[%rd27], %fd25;
	add.s32 	%r123, %r123, 2;
	add.s32 	%r122, %r122, 1449748;
	add.s32 	%r121, %r121, 2;
	add.s64 	%rd50, %rd50, 16;
	add.s64 	%rd49, %rd49, 16;
	add.s64 	%rd48, %rd48, 8;
	setp.ne.s32 	%p4, %r123, 0;
	mov.u32 	%r124, %r143;
	mov.u32 	%r125, %r144;
	mov.u32 	%r126, %r145;
	mov.u32 	%r128, %r142;
	@%p4 bra 	$L__BB3_5;
	add.s32 	%r147, %r122, -724874;
	mov.u32 	%r135, %r4;
	mov.u32 	%r128, %r142;
	mov.u32 	%r124, %r143;
	mov.u32 	%r125, %r144;
	mov.u32 	%r126, %r145;
$L__BB3_7:
	setp.eq.s32 	%p5, %r3, 0;
	@%p5 bra 	$L__BB3_9;
	shr.u32 	%r101, %r128, 2;
	xor.b32  	%r102, %r101, %r128;
	shl.b32 	%r103, %r146, 4;
	shl.b32 	%r104, %r102, 1;
	xor.b32  	%r105, %r103, %r104;
	xor.b32  	%r106, %r105, %r146;
	xor.b32  	%r145, %r106, %r102;
	add.s32 	%r107, %r147, %r145;
	add.s32 	%r108, %r107, 362437;
	shr.u32 	%r109, %r124, 2;
	xor.b32  	%r110, %r109, %r124;
	shl.b32 	%r111, %r145, 4;
	shl.b32 	%r112, %r110, 1;
	xor.b32  	%r113, %r112, %r111;
	xor.b32  	%r114, %r113, %r110;
	xor.b32  	%r48, %r114, %r145;
	add.s32 	%r147, %r147, 724874;
	add.s32 	%r115, %r48, %r147;
	cvt.u64.u32 	%rd36, %r108;
	mul.wide.u32 	%rd37, %r115, 2097152;
	xor.b64  	%rd38, %rd37, %rd36;
	cvt.rn.f64.u64 	%fd26, %rd38;
	fma.rn.f64 	%fd27, %fd26, 0d3CA0000000000000, 0d3C90000000000000;
	mul.wide.u32 	%rd39, %r135, 4;
	add.s64 	%rd40, %rd5, %rd39;
	ld.global.u32 	%r116, [%rd40];
	add.s32 	%r117, %r135, %r16;
	mul.wide.s32 	%rd41, %r117, 4;
	add.s64 	%rd42, %rd4, %rd41;
	ld.global.u32 	%r118, [%rd42];
	sub.s32 	%r119, %r116, %r118;
	cvt.rn.f64.s32 	%fd28, %r119;
	mul.wide.u32 	%rd43, %r135, 8;
	add.s64 	%rd44, %rd3, %rd43;
	ld.global.f64 	%fd29, [%rd44];
	cvt.rn.f64.s32 	%fd30, %r118;
	add.s64 	%rd45, %rd2, %rd43;
	ld.global.f64 	%fd31, [%rd45];
	mul.f64 	%fd32, %fd31, %fd30;
	fma.rn.f64 	%fd33, %fd29, %fd28, %fd32;
	sub.f64 	%fd34, %fd31, %fd29;
	fma.rn.f64 	%fd35, %fd27, %fd34, %fd33;
	cvt.rn.f64.s32 	%fd36, %r116;
	div.rn.f64 	%fd37, %fd35, %fd36;
	mul.wide.s32 	%rd46, %r117, 8;
	add.s64 	%rd47, %rd1, %rd46;
	st.global.f64 	[%rd47], %fd37;
	mov.u32 	%r142, %r125;
	mov.u32 	%r143, %r126;
	mov.u32 	%r144, %r146;
	mov.u32 	%r146, %r48;
$L__BB3_9:
	st.global.v2.u32 	[%rd10], {%r147, %r142};
	st.global.v2.u32 	[%rd10+8], {%r143, %r144};
	st.global.v2.u32 	[%rd10+16], {%r145, %r146};
	st.global.v2.u32 	[%rd10+24], {%r14, %r15};
	st.global.f32 	[%rd10+32], %f1;
	st.global.f64 	[%rd10+40], %fd1;
	add.s32 	%r120, %r120, %r6;
	setp.lt.s32 	%p6, %r120, %r58;
	@%p6 bra 	$L__BB3_3;
$L__BB3_10:
	ret;

}
	// .globl	_Z10getminimalPdS_S_S_ii
.visible .entry _Z10getminimalPdS_S_S_ii(
	.param .u64 .ptr .align 1 _Z10getminimalPdS_S_S_ii_param_0,
	.param .u64 .ptr .align 1 _Z10getminimalPdS_S_S_ii_param_1,
	.param .u64 .ptr .align 1 _Z10getminimalPdS_S_S_ii_param_2,
	.param .u64 .ptr .align 1 _Z10getminimalPdS_S_S_ii_param_3,
	.param .u32 _Z10getminimalPdS_S_S_ii_param_4,
	.param .u32 _Z10getminimalPdS_S_S_ii_param_5
)
{
	.reg .pred 	%p<16>;
	.reg .b32 	%r<41>;
	.reg .b64 	%rd<29>;
	.reg .b64 	%fd<36>;

	ld.param.u64 	%rd11, [_Z10getminimalPdS_S_S_ii_param_0];
	ld.param.u64 	%rd12, [_Z10getminimalPdS_S_S_ii_param_1];
	ld.param.u64 	%rd13, [_Z10getminimalPdS_S_S_ii_param_2];
	ld.param.u64 	%rd14, [_Z10getminimalPdS_S_S_ii_param_3];
	ld.param.u32 	%r23, [_Z10getminimalPdS_S_S_ii_param_4];
	ld.param.u32 	%r24, [_Z10getminimalPdS_S_S_ii_param_5];
	cvta.to.global.u64 	%rd1, %rd13;
	cvta.to.global.u64 	%rd2, %rd14;
	cvta.to.global.u64 	%rd3, %rd11;
	cvta.to.global.u64 	%rd4, %rd12;
	mov.u32 	%r25, %tid.x;
	mov.u32 	%r26, %ctaid.x;
	mov.u32 	%r1, %ntid.x;
	mad.lo.s32 	%r34, %r26, %r1, %r25;
	setp.ge.s32 	%p1, %r34, %r24;
	@%p1 bra 	$L__BB4_20;
	setp.gt.s32 	%p2, %r23, 0;
	mov.u32 	%r27, %nctaid.x;
	mul.lo.s32 	%r3, %r27, %r1;
	@%p2 bra 	$L__BB4_2;
	bra.uni 	$L__BB4_17;
$L__BB4_2:
	and.b32  	%r4, %r23, 15;
	and.b32  	%r5, %r23, 7;
	and.b32  	%r6, %r23, 2147483632;
	and.b32  	%r7, %r23, 3;
	neg.s32 	%r8, %r6;
	add.s64 	%rd5, %rd2, 64;
	add.s64 	%rd6, %rd1, 64;
$L__BB4_3:
	mul.wide.s32 	%rd17, %r34, 8;
	add.s64 	%rd18, %rd4, %rd17;
	ld.global.f64 	%fd1, [%rd18];
	add.s64 	%rd7, %rd3, %rd17;
	ld.global.f64 	%fd4, [%rd7];
	setp.geu.f64 	%p5, %fd1, %fd4;
	@%p5 bra 	$L__BB4_16;
	setp.lt.u32 	%p6, %r23, 16;
	st.global.f64 	[%rd7], %fd1;
	mul.lo.s32 	%r10, %r34, %r23;
	mov.b32 	%r38, 0;
	mov.u32 	%r35, %r10;
	mov.u32 	%r36, %r8;
	@%p6 bra 	$L__BB4_6;
$L__BB4_5:
	.pragma "nounroll";
	mul.wide.s32 	%rd19, %r35, 8;
	add.s64 	%rd20, %rd5, %rd19;
	add.s64 	%rd21, %rd6, %rd19;
	ld.global.f64 	%fd5, [%rd20+-64];
	st.global.f64 	[%rd21+-64], %fd5;
	ld.global.f64 	%fd6, [%rd20+-56];
	st.global.f64 	[%rd21+-56], %fd6;
	ld.global.f64 	%fd7, [%rd20+-48];
	st.global.f64 	[%rd21+-48], %fd7;
	ld.global.f64 	%fd8, [%rd20+-40];
	st.global.f64 	[%rd21+-40], %fd8;
	ld.global.f64 	%fd9, [%rd20+-32];
	st.global.f64 	[%rd21+-32], %fd9;
	ld.global.f64 	%fd10, [%rd20+-24];
	st.global.f64 	[%rd21+-24], %fd10;
	ld.global.f64 	%fd11, [%rd20+-16];
	st.global.f64 	[%rd21+-16], %fd11;
	ld.global.f64 	%fd12, [%rd20+-8];
	st.global.f64 	[%rd21+-8], %fd12;
	ld.global.f64 	%fd13, [%rd20];
	st.global.f64 	[%rd21], %fd13;
	ld.global.f64 	%fd14, [%rd20+8];
	st.global.f64 	[%rd21+8], %fd14;
	ld.global.f64 	%fd15, [%rd20+16];
	st.global.f64 	[%rd21+16], %fd15;
	ld.global.f64 	%fd16, [%rd20+24];
	st.global.f64 	[%rd21+24], %fd16;
	ld.global.f64 	%fd17, [%rd20+32];
	st.global.f64 	[%rd21+32], %fd17;
	ld.global.f64 	%fd18, [%rd20+40];
	st.global.f64 	[%rd21+40], %fd18;
	ld.global.f64 	%fd19, [%rd20+48];
	st.global.f64 	[%rd21+48], %fd19;
	ld.global.f64 	%fd20, [%rd20+56];
	st.global.f64 	[%rd21+56], %fd20;
	add.s32 	%r36, %r36, 16;
	add.s32 	%r35, %r35, 16;
	setp.eq.s32 	%p7, %r36, 0;
	mov.u32 	%r38, %r6;
	@%p7 bra 	$L__BB4_6;
	bra.uni 	$L__BB4_5;
$L__BB4_6:
	setp.eq.s32 	%p8, %r4, 0;
	@%p8 bra 	$L__BB4_16;
	add.s32 	%r29, %r4, -1;
	setp.lt.u32 	%p9, %r29, 7;
	@%p9 bra 	$L__BB4_9;
	add.s32 	%r30, %r38, %r10;
	mul.wide.s32 	%rd22, %r30, 8;
	add.s64 	%rd23, %rd2, %rd22;
	ld.global.f64 	%fd21, [%rd23];
	add.s64 	%rd24, %rd1, %rd22;
	st.global.f64 	[%rd24], %fd21;
	ld.global.f64 	%fd22, [%rd23+8];
	st.global.f64 	[%rd24+8], %fd22;
	ld.global.f64 	%fd23, [%rd23+16];
	st.global.f64 	[%rd24+16], %fd23;
	ld.global.f64 	%fd24, [%rd23+24];
	st.global.f64 	[%rd24+24], %fd24;
	ld.global.f64 	%fd25, [%rd23+32];
	st.global.f64 	[%rd24+32], %fd25;
	ld.global.f64 	%fd26, [%rd23+40];
	st.global.f64 	[%rd24+40], %fd26;
	ld.global.f64 	%fd27, [%rd23+48];
	st.global.f64 	[%rd24+48], %fd27;
	ld.global.f64 	%fd28, [%rd23+56];
	st.global.f64 	[%rd24+56], %fd28;
	add.s32 	%r38, %r38, 8;
$L__BB4_9:
	setp.eq.s32 	%p10, %r5, 0;
	@%p10 bra 	$L__BB4_16;
	add.s32 	%r31, %r5, -1;
	setp.lt.u32 	%p11, %r31, 3;
	@%p11 bra 	$L__BB4_12;
	add.s32 	%r32, %r38, %r10;
	mul.wide.s32 	%rd25, %r32, 8;
	add.s64 	%rd26, %rd2, %rd25;
	ld.global.f64 	%fd29, [%rd26];
	add.s64 	%rd27, %rd1, %rd25;
	st.global.f64 	[%rd27], %fd29;
	ld.global.f64 	%fd30, [%rd26+8];
	st.global.f64 	[%rd27+8], %fd30;
	ld.global.f64 	%fd31, [%rd26+16];
	st.global.f64 	[%rd27+16], %fd31;
	ld.global.f64 	%fd32, [%rd26+24];
	st.global.f64 	[%rd27+24], %fd32;
	add.s32 	%r38, %r38, 4;
$L__BB4_12:
	setp.eq.s32 	%p12, %r7, 0;
	@%p12 bra 	$L__BB4_16;
	setp.eq.s32 	%p13, %r7, 1;
	add.s32 	%r33, %r38, %r10;
	mul.wide.s32 	%rd28, %r33, 8;
	add.s64 	%rd8, %rd2, %rd28;
	ld.global.f64 	%fd33, [%rd8];
	add.s64 	%rd9, %rd1, %rd28;
	st.global.f64 	[%rd9], %fd33;
	@%p13 bra 	$L__BB4_16;
	setp.eq.s32 	%p14, %r7, 2;
	ld.global.f64 	%fd34, [%rd8+8];
	st.global.f64 	[%rd9+8], %fd34;
	@%p14 bra 	$L__BB4_16;
	ld.global.f64 	%fd35, [%rd8+16];
	st.global.f64 	[%rd9+16], %fd35;
$L__BB4_16:
	add.s32 	%r34, %r34, %r3;
	setp.lt.s32 	%p15, %r34, %r24;
	@%p15 bra 	$L__BB4_3;
	bra.uni 	$L__BB4_20;
$L__BB4_17:
	mul.wide.s32 	%rd15, %r34, 8;
	add.s64 	%rd16, %rd4, %rd15;
	ld.global.f64 	%fd2, [%rd16];
	add.s64 	%rd10, %rd3, %rd15;
	ld.global.f64 	%fd3, [%rd10];
	setp.geu.f64 	%p3, %fd2, %fd3;
	@%p3 bra 	$L__BB4_19;
	st.global.f64 	[%rd10], %fd2;
$L__BB4_19:
	add.s32 	%r34, %r34, %r3;
	setp.lt.s32 	%p4, %r34, %r24;
	@%p4 bra 	$L__BB4_17;
$L__BB4_20:
	ret;

}


// ===== COMPILED SASS (sm_100) =====

	.target	sm_100

	.elftype	@"ET_EXEC"


//--------------------- .note.nv.tkinfo           --------------------------
	.section	.note.nv.tkinfo,"",@"SHT_NOTE"
	.sectionflags	@"SHF_NOTE_NV_TKINFO"
	.tkinfo
        /*0018*/ 	.word	0x00000002
        /*0030*/ 	.string	""
        /*0030*/ 	.string	"ptxas"
        /*0030*/ 	.string	"Cuda compilation tools, release 13.0, V13.0.88"
        /*0030*/ 	.string	"Build cuda_13.0.r13.0/compiler.36424714_0"
        /*0030*/ 	.string	"-arch sm_100 -m 64 "



//--------------------- .note.nv.cuinfo           --------------------------
	.section	.note.nv.cuinfo,"",@"SHT_NOTE"
	.sectionflags	@"SHF_NOTE_NV_CUINFO"
        /*0018*/ 	.short	0x0002
        /*001a*/ 	.short	0x0064
        /*001c*/ 	.short	0x0082
	.zero		2


//--------------------- .nv.info                  --------------------------
	.section	.nv.info,"",@"SHT_CUDA_INFO"
	.align	4


	//----- nvinfo : EIATTR_REGCOUNT
	.align		4
        /*0000*/ 	.byte	0x04, 0x2f
        /*0002*/ 	.short	(.L_10 - .L_9)
	.align		4
.L_9:
        /*0004*/ 	.word	index@(_Z1fPdS_S_ii)
        /*0008*/ 	.word	0x0000001e


	//----- nvinfo : EIATTR_FRAME_SIZE
	.align		4
.L_10:
        /*000c*/ 	.byte	0x04, 0x11
        /*000e*/ 	.short	(.L_12 - .L_11)
	.align		4
.L_11:
        /*0010*/ 	.word	index@(_Z1fPdS_S_ii)
        /*0014*/ 	.word	0x00000000


	//----- nvinfo : EIATTR_REGCOUNT
	.align		4
.L_12:
        /*0018*/ 	.byte	0x04, 0x2f
        /*001a*/ 	.short	(.L_14 - .L_13)
	.align		4
.L_13:
        /*001c*/ 	.word	index@(_Z9setuprandP17curandStateXORWOWi)
        /*0020*/ 	.word	0x0000001f


	//----- nvinfo : EIATTR_FRAME_SIZE
	.align		4
.L_14:
        /*0024*/ 	.byte	0x04, 0x11
        /*0026*/ 	.short	(.L_16 - .L_15)
	.align		4
.L_15:
        /*0028*/ 	.word	index@(_Z9setuprandP17curandStateXORWOWi)
        /*002c*/ 	.word	0x00000000


	//----- nvinfo : EIATTR_REGCOUNT
	.align		4
.L_16:
        /*0030*/ 	.byte	0x04, 0x2f
        /*0032*/ 	.short	(.L_18 - .L_17)
	.align		4
.L_17:
        /*0034*/ 	.word	index@(_Z9fillindexPiS_ii)
        /*0038*/ 	.word	0x0000001c


	//----- nvinfo : EIATTR_FRAME_SIZE
	.align		4
.L_18:
        /*003c*/ 	.byte	0x04, 0x11
        /*003e*/ 	.short	(.L_20 - .L_19)
	.align		4
.L_19:
        /*0040*/ 	.word	index@(_Z9fillindexPiS_ii)
        /*0044*/ 	.word	0x00000000


	//----- nvinfo : EIATTR_REGCOUNT
	.align		4
.L_20:
        /*0048*/ 	.byte	0x04, 0x2f
        /*004a*/ 	.short	(.L_22 - .L_21)
	.align		4
.L_21:
        /*004c*/ 	.word	index@(_Z10randvectorPdS_S_PiS0_iP17curandStateXORWOWi)
        /*0050*/ 	.word	0x00000035


	//----- nvinfo : EIATTR_FRAME_SIZE
	.align		4
.L_22:
        /*0054*/ 	.byte	0x04, 0x11
        /*0056*/ 	.short	(.L_24 - .L_23)
	.align		4
.L_23:
        /*0058*/ 	.word	index@($__internal_0_$__cuda_sm20_div_rn_f64_full)
        /*005c*/ 	.word	0x00000000


	//----- nvinfo : EIATTR_FRAME_SIZE
	.align		4
.L_24:
        /*0060*/ 	.byte	0x04, 0x11
        /*0062*/ 	.short	(.L_26 - .L_25)
	.align		4
.L_25:
        /*0064*/ 	.word	index@(_Z10randvectorPdS_S_PiS0_iP17curandStateXORWOWi)
        /*0068*/ 	.word	0x00000000


	//----- nvinfo : EIATTR_REGCOUNT
	.align		4
.L_26:
        /*006c*/ 	.byte	0x04, 0x2f
        /*006e*/ 	.short	(.L_28 - .L_27)
	.align		4
.L_27:
        /*0070*/ 	.word	index@(_Z10getminimalPdS_S_S_ii)
        /*0074*/ 	.word	0x00000018


	//----- nvinfo : EIATTR_FRAME_SIZE
	.align		4
.L_28:
        /*0078*/ 	.byte	0x04, 0x11
        /*007a*/ 	.short	(.L_30 - .L_29)
	.align		4
.L_29:
        /*007c*/ 	.word	index@(_Z10getminimalPdS_S_S_ii)
        /*0080*/ 	.word	0x00000000


	//----- nvinfo : EIATTR_MIN_STACK_SIZE
	.align		4
.L_30:
        /*0084*/ 	.byte	0x04, 0x12
        /*0086*/ 	.short	(.L_32 - .L_31)
	.align		4
.L_31:
        /*0088*/ 	.word	index@(_Z10getminimalPdS_S_S_ii)
        /*008c*/ 	.word	0x00000000


	//----- nvinfo : EIATTR_MIN_STACK_SIZE
	.align		4
.L_32:
        /*0090*/ 	.byte	0x04, 0x12
        /*0092*/ 	.short	(.L_34 - .L_33)
	.align		4
.L_33:
        /*0094*/ 	.word	index@(_Z10randvectorPdS_S_PiS0_iP17curandStateXORWOWi)
        /*0098*/ 	.word	0x00000000


	//----- nvinfo : EIATTR_MIN_STACK_SIZE
	.align		4
.L_34:
        /*009c*/ 	.byte	0x04, 0x12
        /*009e*/ 	.short	(.L_36 - .L_35)
	.align		4
.L_35:
        /*00a0*/ 	.word	index@(_Z9fillindexPiS_ii)
        /*00a4*/ 	.word	0x00000000


	//----- nvinfo : EIATTR_MIN_STACK_SIZE
	.align		4
.L_36:
        /*00a8*/ 	.byte	0x04, 0x12
        /*00aa*/ 	.short	(.L_38 - .L_37)
	.align		4
.L_37:
        /*00ac*/ 	.word	index@(_Z9setuprandP17curandStateXORWOWi)
        /*00b0*/ 	.word	0x00000000


	//----- nvinfo : EIATTR_MIN_STACK_SIZE
	.align		4
.L_38:
        /*00b4*/ 	.byte	0x04, 0x12
        /*00b6*/ 	.short	(.L_40 - .L_39)
	.align		4
.L_39:
        /*00b8*/ 	.word	index@(_Z1fPdS_S_ii)
        /*00bc*/ 	.word	0x00000000
.L_40:


//--------------------- .nv.compat                --------------------------
	.section	.nv.compat,"",@"SHT_CUDA_COMPAT_INFO"
	.align	4
        /*0000*/ 	.byte	0x02, 0x09, 0x00, 0x00, 0x02, 0x02, 0x01, 0x00, 0x02, 0x05, 0x05, 0x00, 0x03, 0x07, 0x01, 0x01
        /*0010*/ 	.byte	0x02, 0x03, 0x00, 0x00, 0x02, 0x06, 0x01, 0x00, 0x04, 0x0b, 0x08, 0x00, 0x01, 0x00, 0x00, 0x00
        /*0020*/ 	.byte	0x00, 0x00, 0x00, 0x00


//--------------------- .nv.info._Z10getminimalPdS_S_S_ii --------------------------
	.section	.nv.info._Z10getminimalPdS_S_S_ii,"",@"SHT_CUDA_INFO"
	.sectionflags	@""
	.align	4


	//----- nvinfo : EIATTR_CUDA_API_VERSION
	.align		4
        /*0000*/ 	.byte	0x04, 0x37
        /*0002*/ 	.short	(.L_42 - .L_41)
.L_41:
        /*0004*/ 	.word	0x00000082


	//----- nvinfo : EIATTR_KPARAM_INFO
	.align		4
.L_42:
        /*0008*/ 	.byte	0x04, 0x17
        /*000a*/ 	.short	(.L_44 - .L_43)
.L_43:
        /*000c*/ 	.word	0x00000000
        /*0010*/ 	.short	0x0005
        /*0012*/ 	.short	0x0024
        /*0014*/ 	.byte	0x00, 0xf0, 0x11, 0x00


	//----- nvinfo : EIATTR_KPARAM_INFO
	.align		4
.L_44:
        /*0018*/ 	.byte	0x04, 0x17
        /*001a*/ 	.short	(.L_46 - .L_45)
.L_45:
        /*001c*/ 	.word	0x00000000
        /*0020*/ 	.short	0x0004
        /*0022*/ 	.short	0x0020
        /*0024*/ 	.byte	0x00, 0xf0, 0x11, 0x00


	//----- nvinfo : EIATTR_KPARAM_INFO
	.align		4
.L_46:
        /*0028*/ 	.byte	0x04, 0x17
        /*002a*/ 	.short	(.L_48 - .L_47)
.L_47:
        /*002c*/ 	.word	0x00000000
        /*0030*/ 	.short	0x0003
        /*0032*/ 	.short	0x0018
        /*0034*/ 	.byte	0x00, 0xf5, 0x21, 0x00


	//----- nvinfo : EIATTR_KPARAM_INFO
	.align		4
.L_48:
        /*0038*/ 	.byte	0x04, 0x17
        /*003a*/ 	.short	(.L_50 - .L_49)
.L_49:
        /*003c*/ 	.word	0x00000000
        /*0040*/ 	.short	0x0002
        /*0042*/ 	.short	0x0010
        /*0044*/ 	.byte	0x00, 0xf5, 0x21, 0x00


	//----- nvinfo : EIATTR_KPARAM_INFO
	.align		4
.L_50:
        /*0048*/ 	.byte	0x04, 0x17
        /*004a*/ 	.short	(.L_52 - .L_51)
.L_51:
        /*004c*/ 	.word	0x00000000
        /*0050*/ 	.short	0x0001
        /*0052*/ 	.short	0x0008
        /*0054*/ 	.byte	0x00, 0xf5, 0x21, 0x00


	//----- nvinfo : EIATTR_KPARAM_INFO
	.align		4
.L_52:
        /*0058*/ 	.byte	0x04, 0x17
        /*005a*/ 	.short	(.L_54 - .L_53)
.L_53:
        /*005c*/ 	.word	0x00000000
        /*0060*/ 	.short	0x0000
        /*0062*/ 	.short	0x0000
        /*0064*/ 	.byte	0x00, 0xf5, 0x21, 0x00


	//----- nvinfo : EIATTR_SPARSE_MMA_MASK
	.align		4
.L_54:
        /*0068*/ 	.byte	0x03, 0x50
        /*006a*/ 	.short	0x0000


	//----- nvinfo : EIATTR_MAXREG_COUNT
	.align		4
        /*006c*/ 	.byte	0x03, 0x1b
        /*006e*/ 	.short	0x00ff


	//----- nvinfo : EIATTR_MERCURY_ISA_VERSION
	.align		4
        /*0070*/ 	.byte	0x03, 0x5f
        /*0072*/ 	.short	0x0101


	//----- nvinfo : EIATTR_VRC_CTA_INIT_COUNT
	.align		4
        /*0074*/ 	.byte	0x02, 0x4a
	.zero		1
	.zero		1


	//----- nvinfo : EIATTR_EXIT_INSTR_OFFSETS
	.align		4
        /*0078*/ 	.byte	0x04, 0x1c
        /*007a*/ 	.short	(.L_56 - .L_55)


	//   ....[0]....
.L_55:
        /*007c*/ 	.word	0x00000070


	//   ....[1]....
        /*0080*/ 	.word	0x000001a0


	//   ....[2]....
        /*0084*/ 	.word	0x00000a50


	//----- nvinfo : EIATTR_CRS_STACK_SIZE
	.align		4
.L_56:
        /*0088*/ 	.byte	0x04, 0x1e
        /*008a*/ 	.short	(.L_58 - .L_57)
.L_57:
        /*008c*/ 	.word	0x00000000


	//----- nvinfo : EIATTR_CBANK_PARAM_SIZE
	.align		4
.L_58:
        /*0090*/ 	.byte	0x03, 0x19
        /*0092*/ 	.short	0x0028


	//----- nvinfo : EIATTR_PARAM_CBANK
	.align		4
        /*0094*/ 	.byte	0x04, 0x0a
        /*0096*/ 	.short	(.L_60 - .L_59)
	.align		4
.L_59:
        /*0098*/ 	.word	index@(.nv.constant0._Z10getminimalPdS_S_S_ii)
        /*009c*/ 	.short	0x0380
        /*009e*/ 	.short	0x0028


	//----- nvinfo : EIATTR_SW_WAR
	.align		4
.L_60:
        /*00a0*/ 	.byte	0x04, 0x36
        /*00a2*/ 	.short	(.L_62 - .L_61)
.L_61:
        /*00a4*/ 	.word	0x00000008
.L_62:


//--------------------- .nv.info._Z10randvectorPdS_S_PiS0_iP17curandStateXORWOWi --------------------------
	.section	.nv.info._Z10randvectorPdS_S_PiS0_iP17curandStateXORWOWi,"",@"SHT_CUDA_INFO"
	.sectionflags	@""
	.align	4


	//----- nvinfo : EIATTR_CUDA_API_VERSION
	.align		4
        /*0000*/ 	.byte	0x04, 0x37
        /*0002*/ 	.short	(.L_64 - .L_63)
.L_63:
        /*0004*/ 	.word	0x00000082


	//----- nvinfo : EIATTR_KPARAM_INFO
	.align		4
.L_64:
        /*0008*/ 	.byte	0x04, 0x17
        /*000a*/ 	.short	(.L_66 - .L_65)
.L_65:
        /*000c*/ 	.word	0x00000000
        /*0010*/ 	.short	0x0007
        /*0012*/ 	.short	0x0038
        /*0014*/ 	.byte	0x00, 0xf0, 0x11, 0x00


	//----- nvinfo : EIATTR_KPARAM_INFO
	.align		4
.L_66:
        /*0018*/ 	.byte	0x04, 0x17
        /*001a*/ 	.short	(.L_68 - .L_67)
.L_67:
        /*001c*/ 	.word	0x00000000
        /*0020*/ 	.short	0x0006
        /*0022*/ 	.short	0x0030
        /*0024*/ 	.byte	0x00, 0xf5, 0x21, 0x00


	//----- nvinfo : EIATTR_KPARAM_INFO
	.align		4
.L_68:
        /*0028*/ 	.byte	0x04, 0x17
        /*002a*/ 	.short	(.L_70 - .L_69)
.L_69:
        /*002c*/ 	.word	0x00000000
        /*0030*/ 	.short	0x0005
        /*0032*/ 	.short	0x0028
        /*0034*/ 	.byte	0x00, 0xf0, 0x11, 0x00


	//----- nvinfo : EIATTR_KPARAM_INFO
	.align		4
.L_70:
        /*0038*/ 	.byte	0x04, 0x17
        /*003a*/ 	.short	(.L_72 - .L_71)
.L_71:
        /*003c*/ 	.word	0x00000000
        /*0040*/ 	.short	0x0004
        /*0042*/ 	.short	0x0020
        /*0044*/ 	.byte	0x00, 0xf5, 0x21, 0x00


	//----- nvinfo : EIATTR_KPARAM_INFO
	.align		4
.L_72:
        /*0048*/ 	.byte	0x04, 0x17
        /*004a*/ 	.short	(.L_74 - .L_73)
.L_73:
        /*004c*/ 	.word	0x00000000
        /*0050*/ 	.short	0x0003
        /*0052*/ 	.short	0x0018
        /*0054*/ 	.byte	0x00, 0xf5, 0x21, 0x00


	//----- nvinfo : EIATTR_KPARAM_INFO
	.align		4
.L_74:
        /*0058*/ 	.byte	0x04, 0x17
        /*005a*/ 	.short	(.L_76 - .L_75)
.L_75:
        /*005c*/ 	.word	0x00000000
        /*0060*/ 	.short	0x0002
        /*0062*/ 	.short	0x0010
        /*0064*/ 	.byte	0x00, 0xf5, 0x21, 0x00


	//----- nvinfo : EIATTR_KPARAM_INFO
	.align		4
.L_76:
        /*0068*/ 	.byte	0x04, 0x17
        /*006a*/ 	.short	(.L_78 - .L_77)
.L_77:
        /*006c*/ 	.word	0x00000000
        /*0070*/ 	.short	0x0001
        /*0072*/ 	.short	0x0008
        /*0074*/ 	.byte	0x00, 0xf5, 0x21, 0x00


	//----- nvinfo : EIATTR_KPARAM_INFO
	.align		4
.L_78:
        /*0078*/ 	.byte	0x04, 0x17
        /*007a*/ 	.short	(.L_80 - .L_79)
.L_79:
        /*007c*/ 	.word	0x00000000
        /*0080*/ 	.short	0x0000
        /*0082*/ 	.short	0x0000
        /*0084*/ 	.byte	0x00, 0xf5, 0x21, 0x00


	//----- nvinfo : EIATTR_SPARSE_MMA_MASK
	.align		4
.L_80:
        /*0088*/ 	.byte	0x03, 0x50
        /*008a*/ 	.short	0x0000


	//----- nvinfo : EIATTR_MAXREG_COUNT
	.align		4
        /*008c*/ 	.byte	0x03, 0x1b
        /*008e*/ 	.short	0x00ff


	//----- nvinfo : EIATTR_MERCURY_ISA_VERSION
	.align		4
        /*0090*/ 	.byte	0x03, 0x5f
        /*0092*/ 	.short	0x0101


	//----- nvinfo : EIATTR_VRC_CTA_INIT_COUNT
	.align		4
        /*0094*/ 	.byte	0x02, 0x4a
	.zero		1
	.zero		1


	//----- nvinfo : EIATTR_EXIT_INSTR_OFFSETS
	.align		4
        /*0098*/ 	.byte	0x04, 0x1c
        /*009a*/ 	.short	(.L_82 - .L_81)


	//   ....[0]....
.L_81:
        /*009c*/ 	.word	0x00000070


	//   ....[1]....
        /*00a0*/ 	.word	0x000000a0


	//   ....[2]....
        /*00a4*/ 	.word	0x00001160


	//----- nvinfo : EIATTR_CRS_STACK_SIZE
	.align		4
.L_82:
        /*00a8*/ 	.byte	0x04, 0x1e
        /*00aa*/ 	.short	(.L_84 - .L_83)
.L_83:
        /*00ac*/ 	.word	0x00000000


	//----- nvinfo : EIATTR_CBANK_PARAM_SIZE
	.align		4
.L_84:
        /*00b0*/ 	.byte	0x03, 0x19
        /*00b2*/ 	.short	0x003c


	//----- nvinfo : EIATTR_PARAM_CBANK
	.align		4
        /*00b4*/ 	.byte	0x04, 0x0a
        /*00b6*/ 	.short	(.L_86 - .L_85)
	.align		4
.L_85:
        /*00b8*/ 	.word	index@(.nv.constant0._Z10randvectorPdS_S_PiS0_iP17curandStateXORWOWi)
        /*00bc*/ 	.short	0x0380
        /*00be*/ 	.short	0x003c


	//----- nvinfo : EIATTR_SW_WAR
	.align		4
.L_86:
        /*00c0*/ 	.byte	0x04, 0x36
        /*00c2*/ 	.short	(.L_88 - .L_87)
.L_87:
        /*00c4*/ 	.word	0x00000008
.L_88:


//--------------------- .nv.info._Z9fillindexPiS_ii --------------------------
	.section	.nv.info._Z9fillindexPiS_ii,"",@"SHT_CUDA_INFO"
	.sectionflags	@""
	.align	4


	//----- nvinfo : EIATTR_CUDA_API_VERSION
	.align		4
        /*0000*/ 	.byte	0x04, 0x37
        /*0002*/ 	.short	(.L_90 - .L_89)
.L_89:
        /*0004*/ 	.word	0x00000082


	//----- nvinfo : EIATTR_KPARAM_INFO
	.align		4
.L_90:
        /*0008*/ 	.byte	0x04, 0x17
        /*000a*/ 	.short	(.L_92 - .L_91)
.L_91:
        /*000c*/ 	.word	0x00000000
        /*0010*/ 	.short	0x0003
        /*0012*/ 	.short	0x0014
        /*0014*/ 	.byte	0x00, 0xf0, 0x11, 0x00


	//----- nvinfo : EIATTR_KPARAM_INFO
	.align		4
.L_92:
        /*0018*/ 	.byte	0x04, 0x17
        /*001a*/ 	.short	(.L_94 - .L_93)
.L_93:
        /*001c*/ 	.word	0x00000000
        /*0020*/ 	.short	0x0002
        /*0022*/ 	.short	0x0010
        /*0024*/ 	.byte	0x00, 0xf0, 0x11, 0x00


	//----- nvinfo : EIATTR_KPARAM_INFO
	.align		4
.L_94:
        /*0028*/ 	.byte	0x04, 0x17
        /*002a*/ 	.short	(.L_96 - .L_95)
.L_95:
        /*002c*/ 	.word	0x00000000
        /*0030*/ 	.short	0x0001
        /*0032*/ 	.short	0x0008
        /*0034*/ 	.byte	0x00, 0xf5, 0x21, 0x00


	//----- nvinfo : EIATTR_KPARAM_INFO
	.align		4
.L_96:
        /*0038*/ 	.byte	0x04, 0x17
        /*003a*/ 	.short	(.L_98 - .L_97)
.L_97:
        /*003c*/ 	.word	0x00000000
        /*0040*/ 	.short	0x0000
        /*0042*/ 	.short	0x0000
        /*0044*/ 	.byte	0x00, 0xf5, 0x21, 0x00


	//----- nvinfo : EIATTR_SPARSE_MMA_MASK
	.align		4
.L_98:
        /*0048*/ 	.byte	0x03, 0x50
        /*004a*/ 	.short	0x0000


	//----- nvinfo : EIATTR_MAXREG_COUNT
	.align		4
        /*004c*/ 	.byte	0x03, 0x1b
        /*004e*/ 	.short	0x00ff


	//----- nvinfo : EIATTR_MERCURY_ISA_VERSION
	.align		4
        /*0050*/ 	.byte	0x03, 0x5f
        /*0052*/ 	.short	0x0101


	//----- nvinfo : EIATTR_VRC_CTA_INIT_COUNT
	.align		4
        /*0054*/ 	.byte	0x02, 0x4a
	.zero		1
	.zero		1


	//----- nvinfo : EIATTR_EXIT_INSTR_OFFSETS
	.align		4
        /*0058*/ 	.byte	0x04, 0x1c
        /*005a*/ 	.short	(.L_100 - .L_99)


	//   ....[0]....
.L_99:
        /*005c*/ 	.word	0x00000070


	//   ....[1]....
        /*0060*/ 	.word	0x000000a0


	//   ....[2]....
        /*0064*/ 	.word	0x00003360


	//----- nvinfo : EIATTR_CRS_STACK_SIZE
	.align		4
.L_100:
        /*0068*/ 	.byte	0x04, 0x1e
        /*006a*/ 	.short	(.L_102 - .L_101)
.L_101:
        /*006c*/ 	.word	0x00000000


	//----- nvinfo : EIATTR_CBANK_PARAM_SIZE
	.align		4
.L_102:
        /*0070*/ 	.byte	0x03, 0x19
        /*0072*/ 	.short	0x0018


	//----- nvinfo : EIATTR_PARAM_CBANK
	.align		4
        /*0074*/ 	.byte	0x04, 0x0a
        /*0076*/ 	.short	(.L_104 - .L_103)
	.align		4
.L_103:
        /*0078*/ 	.word	index@(.nv.constant0._Z9fillindexPiS_ii)
        /*007c*/ 	.short	0x0380
        /*007e*/ 	.short	0x0018


	//----- nvinfo : EIATTR_SW_WAR
	.align		4
.L_104:
        /*0080*/ 	.byte	0x04, 0x36
        /*0082*/ 	.short	(.L_106 - .L_105)
.L_105:
        /*0084*/ 	.word	0x00000008
.L_106:


//--------------------- .nv.info._Z9setuprandP17curandStateXORWOWi --------------------------
	.section	.nv.info._Z9setuprandP17curandStateXORWOWi,"",@"SHT_CUDA_INFO"
	.sectionflags	@""
	.align	4


	//----- nvinfo : EIATTR_CUDA_API_VERSION
	.align		4
        /*0000*/ 	.byte	0x04, 0x37
        /*0002*/ 	.short	(.L_108 - .L_107)
.L_107:
        /*0004*/ 	.word	0x00000082


	//----- nvinfo : EIATTR_KPARAM_INFO
	.align		4
.L_108:
        /*0008*/ 	.byte	0x04, 0x17
        /*000a*/ 	.short	(.L_110 - .L_109)
.L_109:
        /*000c*/ 	.word	0x00000000
        /*0010*/ 	.short	0x0001
        /*0012*/ 	.short	0x0008
        /*0014*/ 	.byte	0x00, 0xf0, 0x11, 0x00


	//----- nvinfo : EIATTR_KPARAM_INFO
	.align		4
.L_110:
        /*0018*/ 	.byte	0x04, 0x17
        /*001a*/ 	.short	(.L_112 - .L_111)
.L_111:
        /*001c*/ 	.word	0x00000000
        /*0020*/ 	.short	0x0000
        /*0022*/ 	.short	0x0000
        /*0024*/ 	.byte	0x00, 0xf5, 0x21, 0x00


	//----- nvinfo : EIATTR_SPARSE_MMA_MASK
	.align		4
.L_112:
        /*0028*/ 	.byte	0x03, 0x50
        /*002a*/ 	.short	0x0000


	//----- nvinfo : EIATTR_MAXREG_COUNT
	.align		4
        /*002c*/ 	.byte	0x03, 0x1b
        /*002e*/ 	.short	0x00ff


	//----- nvinfo : EIATTR_MERCURY_ISA_VERSION
	.align		4
        /*0030*/ 	.byte	0x03, 0x5f
        /*0032*/ 	.short	0x0101


	//----- nvinfo : EIATTR_VRC_CTA_INIT_COUNT
	.align		4
        /*0034*/ 	.byte	0x02, 0x4a
	.zero		1
	.zero		1


	//----- nvinfo : EIATTR_EXIT_INSTR_OFFSETS
	.align		4
        /*0038*/ 	.byte	0x04, 0x1c
        /*003a*/ 	.short	(.L_114 - .L_113)


	//   ....[0]....
.L_113:
        /*003c*/ 	.word	0x00000070


	//   ....[1]....
        /*0040*/ 	.word	0x00000f80


	//----- nvinfo : EIATTR_CRS_STACK_SIZE
	.align		4
.L_114:
        /*0044*/ 	.byte	0x04, 0x1e
        /*0046*/ 	.short	(.L_116 - .L_115)
.L_115:
        /*0048*/ 	.word	0x00000000


	//----- nvinfo : EIATTR_CBANK_PARAM_SIZE
	.align		4
.L_116:
        /*004c*/ 	.byte	0x03, 0x19
        /*004e*/ 	.short	0x000c


	//----- nvinfo : EIATTR_PARAM_CBANK
	.align		4
        /*0050*/ 	.byte	0x04, 0x0a
        /*0052*/ 	.short	(.L_118 - .L_117)
	.align		4
.L_117:
        /*0054*/ 	.word	index@(.nv.constant0._Z9setuprandP17curandStateXORWOWi)
        /*0058*/ 	.short	0x0380
        /*005a*/ 	.short	0x000c


	//----- nvinfo : EIATTR_SW_WAR
	.align		4
.L_118:
        /*005c*/ 	.byte	0x04, 0x36
        /*005e*/ 	.short	(.L_120 - .L_119)
.L_119:
        /*0060*/ 	.word	0x00000008
.L_120:


//--------------------- .nv.info._Z1fPdS_S_ii     --------------------------
	.section	.nv.info._Z1fPdS_S_ii,"",@"SHT_CUDA_INFO"
	.sectionflags	@""
	.align	4


	//----- nvinfo : EIATTR_CUDA_API_VERSION
	.align		4
        /*0000*/ 	.byte	0x04, 0x37
        /*0002*/ 	.short	(.L_122 - .L_121)
.L_121:
        /*0004*/ 	.word	0x00000082


	//----- nvinfo : EIATTR_KPARAM_INFO
	.align		4
.L_122:
        /*0008*/ 	.byte	0x04, 0x17
        /*000a*/ 	.short	(.L_124 - .L_123)
.L_123:
        /*000c*/ 	.word	0x00000000
        /*0010*/ 	.short	0x0004
        /*0012*/ 	.short	0x001c
        /*0014*/ 	.byte	0x00, 0xf0, 0x11, 0x00


	//----- nvinfo : EIATTR_KPARAM_INFO
	.align		4
.L_124:
        /*0018*/ 	.byte	0x04, 0x17
        /*001a*/ 	.short	(.L_126 - .L_125)
.L_125:
        /*001c*/ 	.word	0x00000000
        /*0020*/ 	.short	0x0003
        /*0022*/ 	.short	0x0018
        /*0024*/ 	.byte	0x00, 0xf0, 0x11, 0x00


	//----- nvinfo : EIATTR_KPARAM_INFO
	.align		4
.L_126:
        /*0028*/ 	.byte	0x04, 0x17
        /*002a*/ 	.short	(.L_128 - .L_127)
.L_127:
        /*002c*/ 	.word	0x00000000
        /*0030*/ 	.short	0x0002
        /*0032*/ 	.short	0x0010
        /*0034*/ 	.byte	0x00, 0xf5, 0x21, 0x00


	//----- nvinfo : EIATTR_KPARAM_INFO
	.align		4
.L_128:
        /*0038*/ 	.byte	0x04, 0x17
        /*003a*/ 	.short	(.L_130 - .L_129)
.L_129:
        /*003c*/ 	.word	0x00000000
        /*0040*/ 	.short	0x0001
        /*0042*/ 	.short	0x0008
        /*0044*/ 	.byte	0x00, 0xf5, 0x21, 0x00


	//----- nvinfo : EIATTR_KPARAM_INFO
	.align		4
.L_130:
        /*0048*/ 	.byte	0x04, 0x17
        /*004a*/ 	.short	(.L_132 - .L_131)
.L_131:
        /*004c*/ 	.word	0x00000000
        /*0050*/ 	.short	0x0000
        /*0052*/ 	.short	0x0000
        /*0054*/ 	.byte	0x00, 0xf5, 0x21, 0x00


	//----- nvinfo : EIATTR_SPARSE_MMA_MASK
	.align		4
.L_132:
        /*0058*/ 	.byte	0x03, 0x50
        /*005a*/ 	.short	0x0000


	//----- nvinfo : EIATTR_MAXREG_COUNT
	.align		4
        /*005c*/ 	.byte	0x03, 0x1b
        /*005e*/ 	.short	0x00ff


	//----- nvinfo : EIATTR_MERCURY_ISA_VERSION
	.align		4
        /*0060*/ 	.byte	0x03, 0x5f
        /*0062*/ 	.short	0x0101


	//----- nvinfo : EIATTR_VRC_CTA_INIT_COUNT
	.align		4
        /*0064*/ 	.byte	0x02, 0x4a
	.zero		1
	.zero		1


	//----- nvinfo : EIATTR_EXIT_INSTR_OFFSETS
	.align		4
        /*0068*/ 	.byte	0x04, 0x1c
        /*006a*/ 	.short	(.L_134 - .L_133)


	//   ....[0]....
.L_133:
        /*006c*/ 	.word	0x00000070


	//   ....[1]....
        /*0070*/ 	.word	0x00000140


	//   ....[2]....
        /*0074*/ 	.word	0x000009b0


	//----- nvinfo : EIATTR_CRS_STACK_SIZE
	.align		4
.L_134:
        /*0078*/ 	.byte	0x04, 0x1e
        /*007a*/ 	.short	(.L_136 - .L_135)
.L_135:
        /*007c*/ 	.word	0x00000000


	//----- nvinfo : EIATTR_CBANK_PARAM_SIZE
	.align		4
.L_136:
        /*0080*/ 	.byte	0x03, 0x19
        /*0082*/ 	.short	0x0020


	//----- nvinfo : EIATTR_PARAM_CBANK
	.align		4
        /*0084*/ 	.byte	0x04, 0x0a
        /*0086*/ 	.short	(.L_138 - .L_137)
	.align		4
.L_137:
        /*0088*/ 	.word	index@(.nv.constant0._Z1fPdS_S_ii)
        /*008c*/ 	.short	0x0380
        /*008e*/ 	.short	0x0020


	//----- nvinfo : EIATTR_SW_WAR
	.align		4
.L_138:
        /*0090*/ 	.byte	0x04, 0x36
        /*0092*/ 	.short	(.L_140 - .L_139)
.L_139:
        /*0094*/ 	.word	0x00000008
.L_140:


//--------------------- .nv.callgraph             --------------------------
	.section	.nv.callgraph,"",@"SHT_CUDA_CALLGRAPH"
	.align	4
	.sectionentsize	8
	.align		4
        /*0000*/ 	.word	0x00000000
	.align		4
        /*0004*/ 	.word	0xffffffff
	.align		4
        /*0008*/ 	.word	0x00000000
	.align		4
        /*000c*/ 	.word	0xfffffffe
	.align		4
        /*0010*/ 	.word	0x00000000
	.align		4
        /*0014*/ 	.word	0xfffffffd
	.align		4
        /*0018*/ 	.word	0x00000000
	.align		4
        /*001c*/ 	.word	0xfffffffc


//--------------------- .nv.constant4             --------------------------
	.section	.nv.constant4,"a",@progbits
	.align	8
	.align		8
.nv.constant4:
        /*0000*/ 	.dword	precalc_xorwow_matrix
	.align		8
        /*0008*/ 	.dword	precalc_xorwow_offset_matrix
	.align		8
        /*0010*/ 	.dword	mrg32k3aM1
	.align		8
        /*0018*/ 	.dword	mrg32k3aM2
	.align		8
        /*0020*/ 	.dword	mrg32k3aM1SubSeq
	.align		8
        /*0028*/ 	.dword	mrg32k3aM2SubSeq
	.align		8
        /*0030*/ 	.dword	mrg32k3aM1Seq
	.align		8
        /*0038*/ 	.dword	mrg32k3aM2Seq


//--------------------- .nv.constant3             --------------------------
	.section	.nv.constant3,"a",@progbits
	.align	8
.nv.constant3:
	.type		__cr_lgamma_table,@object
	.size		__cr_lgamma_table,(.L_8 - __cr_lgamma_table)
__cr_lgamma_table:
        /*0000*/ 	.byte	0x00, 0x00, 0x00, 0x00, 0x00, 0x00, 0x00, 0x00, 0x00, 0x00, 0x00, 0x00, 0x00, 0x00, 0x00, 0x00
        /*0010*/ 	.byte	0xef, 0x39, 0xfa, 0xfe, 0x42, 0x2e, 0xe6, 0x3f, 0x02, 0x20, 0x2a, 0xfa, 0x0b, 0xab, 0xfc, 0x3f
        /*0020*/ 	.byte	0xf9, 0x2c, 0x92, 0x7c, 0xa7, 0x6c, 0x09, 0x40, 0xc9, 0x79, 0x44, 0x3c, 0x64, 0x26, 0x13, 0x40
        /*0030*/ 	.byte	0xca, 0x01, 0xcf, 0x3a, 0x27, 0x51, 0x1a, 0x40, 0x30, 0xcc, 0x2d, 0xf3, 0xe1, 0x0c, 0x21, 0x40
        /*0040*/ 	.byte	0x0d, 0xb7, 0xfc, 0x82, 0x8e, 0x35, 0x25, 0x40
.L_8:


//--------------------- .text._Z10getminimalPdS_S_S_ii --------------------------
	.section	.text._Z10getminimalPdS_S_S_ii,"ax",@progbits
	.align	128
        .global         _Z10getminimalPdS_S_S_ii
        .type           _Z10getminimalPdS_S_S_ii,@function
        .size           _Z10getminimalPdS_S_S_ii,(.L_x_52 - _Z10getminimalPdS_S_S_ii)
        .other          _Z10getminimalPdS_S_S_ii,@"STO_CUDA_ENTRY STV_DEFAULT"
_Z10getminimalPdS_S_S_ii:
.text._Z10getminimalPdS_S_S_ii:
[----:B------:R-:W-:Y:S01]  /*0000*/  LDC R1, c[0x0][0x37c] ;  /* 0x0000df00ff017b82 */ /* 0x000fe20000000800 */
[----:B------:R-:W0:Y:S07]  /*0010*/  S2R R0, SR_TID.X ;  /* 0x0000000000007919 */ /* 0x000e2e0000002100 */
[----:B------:R-:W0:Y:S01]  /*0020*/  S2UR UR4, SR_CTAID.X ;  /* 0x00000000000479c3 */ /* 0x000e220000002500 */
[----:B------:R-:W1:Y:S07]  /*0030*/  LDCU UR5, c[0x0][0x3a4] ;  /* 0x00007480ff0577ac */ /* 0x000e6e0008000800 */
[----:B------:R-:W0:Y:S02]  /*0040*/  LDC R3, c[0x0][0x360] ;  /* 0x0000d800ff037b82 */ /* 0x000e240000000800 */
[----:B0-----:R-:W-:-:S05]  /*0050*/  IMAD R0, R3, UR4, R0 ;  /* 0x0000000403007c24 */ /* 0x001fca000f8e0200 */
[----:B-1----:R-:W-:-:S13]  /*0060*/  ISETP.GE.AND P0, PT, R0, UR5, PT ;  /* 0x0000000500007c0c */ /* 0x002fda000bf06270 */
[----:B------:R-:W-:Y:S05]  /*0070*/  @P0 EXIT ;  /* 0x000000000000094d */ /* 0x000fea0003800000 */
[----:B------:R-:W0:Y:S01]  /*0080*/  LDCU UR6, c[0x0][0x3a0] ;  /* 0x00007400ff0677ac */ /* 0x000e220008000800 */
[----:B------:R-:W1:Y:S01]  /*0090*/  LDC.64 R10, c[0x0][0x380] ;  /* 0x0000e000ff0a7b82 */ /* 0x000e620000000a00 */
[----:B------:R-:W2:Y:S01]  /*00a0*/  LDCU UR4, c[0x0][0x370] ;  /* 0x00006e00ff0477ac */ /* 0x000ea20008000800 */
[----:B------:R-:W3:Y:S06]  /*00b0*/  LDCU.64 UR16, c[0x0][0x358] ;  /* 0x00006b00ff1077ac */ /* 0x000eec0008000a00 */
[----:B------:R-:W4:Y:S01]  /*00c0*/  LDC.64 R8, c[0x0][0x388] ;  /* 0x0000e200ff087b82 */ /* 0x000f220000000a00 */
[----:B------:R-:W1:Y:S01]  /*00d0*/  LDCU UR5, c[0x0][0x3a4] ;  /* 0x00007480ff0577ac */ /* 0x000e620008000800 */
[----:B0-----:R-:W-:Y:S01]  /*00e0*/  UISETP.GT.AND UP0, UPT, UR6, URZ, UPT ;  /* 0x000000ff0600728c */ /* 0x001fe2000bf04270 */
[----:B--2---:R-:W-:-:S08]  /*00f0*/  IMAD R3, R3, UR4, RZ ;  /* 0x0000000403037c24 */ /* 0x004fd0000f8e02ff */
[----:B---3--:R-:W-:Y:S05]  /*0100*/  BRA.U UP0, `(.L_x_0) ;  /* 0x0000000100287547 */ /* 0x008fea000b800000 */
.L_x_1:
[----:B----4-:R-:W-:-:S04]  /*0110*/  IMAD.WIDE R4, R0, 0x8, R8 ;  /* 0x0000000800047825 */ /* 0x010fc800078e0208 */
[----:B-1----:R-:W-:Y:S02]  /*0120*/  IMAD.WIDE R12, R0, 0x8, R10 ;  /* 0x00000008000c7825 */ /* 0x002fe400078e020a */
[----:B------:R-:W2:Y:S04]  /*0130*/  LDG.E.64 R4, desc[UR16][R4.64] ;  /* 0x0000001004047981 */ /* 0x000ea8000c1e1b00 */
[----:B------:R-:W2:Y:S01]  /*0140*/  LDG.E.64 R6, desc[UR16][R12.64] ;  /* 0x000000100c067981 */ /* 0x000ea2000c1e1b00 */
[----:B------:R-:W-:Y:S01]  /*0150*/  IADD3 R0, PT, PT, R3, R0, RZ ;  /* 0x0000000003007210 */ /* 0x000fe20007ffe0ff */
[----:B--2---:R-:W-:-:S14]  /*0160*/  DSETP.GEU.AND P0, PT, R4, R6, PT ;  /* 0x000000060400722a */ /* 0x004fdc0003f0e000 */
[----:B------:R0:W-:Y:S01]  /*0170*/  @!P0 STG.E.64 desc[UR16][R12.64], R4 ;  /* 0x000000040c008986 */ /* 0x0001e2000c101b10 */
[----:B------:R-:W-:-:S13]  /*0180*/  ISETP.GE.AND P0, PT, R0, UR5, PT ;  /* 0x0000000500007c0c */ /* 0x000fda000bf06270 */
[----:B0-----:R-:W-:Y:S05]  /*0190*/  @!P0 BRA `(.L_x_1) ;  /* 0xfffffffc00dc8947 */ /* 0x001fea000383ffff */
[----:B------:R-:W-:Y:S05]  /*01a0*/  EXIT ;  /* 0x000000000000794d */ /* 0x000fea0003800000 */
.L_x_0:
[----:B------:R-:W0:Y:S01]  /*01b0*/  LDCU.128 UR12, c[0x0][0x390] ;  /* 0x00007200ff0c77ac */ /* 0x000e220008000c00 */
[----:B-1----:R-:W-:-:S04]  /*01c0*/  ULOP3.LUT UR5, UR6, 0x7ffffff0, URZ, 0xc0, !UPT ;  /* 0x7ffffff006057892 */ /* 0x002fc8000f8ec0ff */
[----:B------:R-:W-:Y:S02]  /*01d0*/  UIADD3 UR11, UPT, UPT, -UR5, URZ, URZ ;  /* 0x000000ff050b7290 */ /* 0x000fe4000fffe1ff */
[----:B0-----:R-:W-:Y:S02]  /*01e0*/  UIADD3 UR7, UP1, UPT, UR12, 0x40, URZ ;  /* 0x000000400c077890 */ /* 0x001fe4000ff3e0ff */
[----:B------:R-:W-:Y:S02]  /*01f0*/  UIADD3 UR9, UP0, UPT, UR14, 0x40, URZ ;  /* 0x000000400e097890 */ /* 0x000fe4000ff1e0ff */
[----:B------:R-:W-:Y:S02]  /*0200*/  UIADD3.X UR8, UPT, UPT, URZ, UR13, URZ, UP1, !UPT ;  /* 0x0000000dff087290 */ /* 0x000fe40008ffe4ff */
[----:B------:R-:W-:Y:S02]  /*0210*/  ULOP3.LUT UR12, UR6, 0xf, URZ, 0xc0, !UPT ;  /* 0x0000000f060c7892 */ /* 0x000fe4000f8ec0ff */
[----:B------:R-:W-:-:S02]  /*0220*/  ULOP3.LUT UR13, UR6, 0x7, URZ, 0xc0, !UPT ;  /* 0x00000007060d7892 */ /* 0x000fc4000f8ec0ff */
[----:B------:R-:W-:Y:S02]  /*0230*/  UIADD3.X UR10, UPT, UPT, URZ, UR15, URZ, UP0, !UPT ;  /* 0x0000000fff0a7290 */ /* 0x000fe400087fe4ff */
[----:B------:R-:W-:-:S12]  /*0240*/  ULOP3.LUT UR6, UR6, 0x3, URZ, 0xc0, !UPT ;  /* 0x0000000306067892 */ /* 0x000fd8000f8ec0ff */
.L_x_8:
[----:B01-34-:R-:W0:Y:S08]  /*0250*/  LDC.64 R4, c[0x0][0x388] ;  /* 0x0000e200ff047b82 */ /* 0x01be300000000a00 */
[----:B--2-4-:R-:W1:Y:S01]  /*0260*/  LDC.64 R8, c[0x0][0x380] ;  /* 0x0000e000ff087b82 */ /* 0x014e620000000a00 */
[----:B0-----:R-:W-:-:S06]  /*0270*/  IMAD.WIDE R4, R0, 0x8, R4 ;  /* 0x0000000800047825 */ /* 0x001fcc00078e0204 */
[----:B------:R-:W2:Y:S01]  /*0280*/  LDG.E.64 R4, desc[UR16][R4.64] ;  /* 0x0000001004047981 */ /* 0x000ea2000c1e1b00 */
[----:B-1----:R-:W-:-:S05]  /*0290*/  IMAD.WIDE R8, R0, 0x8, R8 ;  /* 0x0000000800087825 */ /* 0x002fca00078e0208 */
[----:B------:R-:W2:Y:S01]  /*02a0*/  LDG.E.64 R6, desc[UR16][R8.64] ;  /* 0x0000001008067981 */ /* 0x000ea2000c1e1b00 */
[----:B------:R-:W-:Y:S01]  /*02b0*/  BSSY.RECONVERGENT B0, `(.L_x_2) ;  /* 0x0000075000007945 */ /* 0x000fe20003800200 */
[----:B--2---:R-:W-:-:S14]  /*02c0*/  DSETP.GEU.AND P0, PT, R4, R6, PT ;  /* 0x000000060400722a */ /* 0x004fdc0003f0e000 */
[----:B------:R-:W-:Y:S05]  /*02d0*/  @P0 BRA `(.L_x_3) ;  /* 0x0000000400c80947 */ /* 0x000fea0003800000 */
[----:B------:R-:W0:Y:S01]  /*02e0*/  LDCU UR4, c[0x0][0x3a0] ;  /* 0x00007400ff0477ac */ /* 0x000e220008000800 */
[----:B------:R1:W-:Y:S01]  /*02f0*/  STG.E.64 desc[UR16][R8.64], R4 ;  /* 0x0000000408007986 */ /* 0x0003e2000c101b10 */
[----:B0-----:R-:W-:Y:S02]  /*0300*/  UISETP.GE.U32.AND UP0, UPT, UR4, 0x10, UPT ;  /* 0x000000100400788c */ /* 0x001fe4000bf06070 */
[----:B------:R-:W-:Y:S01]  /*0310*/  IMAD R2, R0, UR4, RZ ;  /* 0x0000000400027c24 */ /* 0x000fe2000f8e02ff */
[----:B------:R-:W-:-:S06]  /*0320*/  UMOV UR4, URZ ;  /* 0x000000ff00047c82 */ /* 0x000fcc0008000000 */
[----:B-1----:R-:W-:Y:S05]  /*0330*/  BRA.U !UP0, `(.L_x_4) ;  /* 0x0000000108b47547 */ /* 0x002fea000b800000 */
[----:B------:R-:W-:Y:S01]  /*0340*/  MOV R8, R2 ;  /* 0x0000000200087202 */ /* 0x000fe20000000f00 */
[----:B------:R-:W-:-:S06]  /*0350*/  UMOV UR4, UR11 ;  /* 0x0000000b00047c82 */ /* 0x000fcc0008000000 */
.L_x_5:
[----:B------:R-:W-:Y:S02]  /*0360*/  MOV R6, UR9 ;  /* 0x0000000900067c02 */ /* 0x000fe40008000f00 */
[----:B------:R-:W-:-:S03]  /*0370*/  MOV R7, UR10 ;  /* 0x0000000a00077c02 */ /* 0x000fc60008000f00 */
[----:B------:R-:W-:-:S05]  /*0380*/  IMAD.WIDE R6, R8, 0x8, R6 ;  /* 0x0000000808067825 */ /* 0x000fca00078e0206 */
[----:B----4-:R-:W2:Y:S01]  /*0390*/  LDG.E.64 R10, desc[UR16][R6.64+-0x40] ;  /* 0xffffc010060a7981 */ /* 0x010ea2000c1e1b00 */
[----:B------:R-:W-:Y:S02]  /*03a0*/  MOV R4, UR7 ;  /* 0x0000000700047c02 */ /* 0x000fe40008000f00 */
[----:B------:R-:W-:-:S03]  /*03b0*/  MOV R5, UR8 ;  /* 0x0000000800057c02 */ /* 0x000fc60008000f00 */
[----:B------:R-:W-:-:S05]  /*03c0*/  IMAD.WIDE R4, R8, 0x8, R4 ;  /* 0x0000000808047825 */ /* 0x000fca00078e0204 */
[----:B--2---:R0:W-:Y:S04]  /*03d0*/  STG.E.64 desc[UR16][R4.64+-0x40], R10 ;  /* 0xffffc00a04007986 */ /* 0x0041e8000c101b10 */
[----:B------:R-:W2:Y:S04]  /*03e0*/  LDG.E.64 R12, desc[UR16][R6.64+-0x38] ;  /* 0xffffc810060c7981 */ /* 0x000ea8000c1e1b00 */
[----:B--2---:R1:W-:Y:S04]  /*03f0*/  STG.E.64 desc[UR16][R4.64+-0x38], R12 ;  /* 0xffffc80c04007986 */ /* 0x0043e8000c101b10 */
[----:B------:R-:W2:Y:S04]  /*0400*/  LDG.E.64 R14, desc[UR16][R6.64+-0x30] ;  /* 0xffffd010060e7981 */ /* 0x000ea8000c1e1b00 */
[----:B--2---:R2:W-:Y:S04]  /*0410*/  STG.E.64 desc[UR16][R4.64+-0x30], R14 ;  /* 0xffffd00e04007986 */ /* 0x0045e8000c101b10 */
[----:B------:R-:W3:Y:S04]  /*0420*/  LDG.E.64 R16, desc[UR16][R6.64+-0x28] ;  /* 0xffffd81006107981 */ /* 0x000ee8000c1e1b00 */
[----:B---3--:R3:W-:Y:S04]  /*0430*/  STG.E.64 desc[UR16][R4.64+-0x28], R16 ;  /* 0xffffd81004007986 */ /* 0x0087e8000c101b10 */
[----:B------:R-:W4:Y:S04]  /*0440*/  LDG.E.64 R18, desc[UR16][R6.64+-0x20] ;  /* 0xffffe01006127981 */ /* 0x000f28000c1e1b00 */
[----:B----4-:R4:W-:Y:S04]  /*0450*/  STG.E.64 desc[UR16][R4.64+-0x20], R18 ;  /* 0xffffe01204007986 */ /* 0x0109e8000c101b10 */
[----:B------:R-:W5:Y:S04]  /*0460*/  LDG.E.64 R20, desc[UR16][R6.64+-0x18] ;  /* 0xffffe81006147981 */ /* 0x000f68000c1e1b00 */
[----:B-----5:R5:W-:Y:S04]  /*0470*/  STG.E.64 desc[UR16][R4.64+-0x18], R20 ;  /* 0xffffe81404007986 */ /* 0x020be8000c101b10 */
[----:B0-----:R-:W2:Y:S04]  /*0480*/  LDG.E.64 R10, desc[UR16][R6.64+-0x10] ;  /* 0xfffff010060a7981 */ /* 0x001ea8000c1e1b00 */
[----:B--2---:R0:W-:Y:S04]  /*0490*/  STG.E.64 desc[UR16][R4.64+-0x10], R10 ;  /* 0xfffff00a04007986 */ /* 0x0041e8000c101b10 */
[----:B-1----:R-:W2:Y:S04]  /*04a0*/  LDG.E.64 R12, desc[UR16][R6.64+-0x8] ;  /* 0xfffff810060c7981 */ /* 0x002ea8000c1e1b00 */
[----:B--2---:R1:W-:Y:S04]  /*04b0*/  STG.E.64 desc[UR16][R4.64+-0x8], R12 ;  /* 0xfffff80c04007986 */ /* 0x0043e8000c101b10 */
[----:B------:R-:W2:Y:S04]  /*04c0*/  LDG.E.64 R14, desc[UR16][R6.64] ;  /* 0x00000010060e7981 */ /* 0x000ea8000c1e1b00 */
[----:B--2---:R2:W-:Y:S04]  /*04d0*/  STG.E.64 desc[UR16][R4.64], R14 ;  /* 0x0000000e04007986 */ /* 0x0045e8000c101b10 */
[----:B---3--:R-:W3:Y:S04]  /*04e0*/  LDG.E.64 R16, desc[UR16][R6.64+0x8] ;  /* 0x0000081006107981 */ /* 0x008ee8000c1e1b00 */
[----:B---3--:R3:W-:Y:S04]  /*04f0*/  STG.E.64 desc[UR16][R4.64+0x8], R16 ;  /* 0x0000081004007986 */ /* 0x0087e8000c101b10 */
[----:B----4-:R-:W4:Y:S04]  /*0500*/  LDG.E.64 R18, desc[UR16][R6.64+0x10] ;  /* 0x0000101006127981 */ /* 0x010f28000c1e1b00 */
[----:B----4-:R4:W-:Y:S04]  /*0510*/  STG.E.64 desc[UR16][R4.64+0x10], R18 ;  /* 0x0000101204007986 */ /* 0x0109e8000c101b10 */
[----:B-----5:R-:W5:Y:S04]  /*0520*/  LDG.E.64 R20, desc[UR16][R6.64+0x18] ;  /* 0x0000181006147981 */ /* 0x020f68000c1e1b00 */
[----:B-----5:R4:W-:Y:S04]  /*0530*/  STG.E.64 desc[UR16][R4.64+0x18], R20 ;  /* 0x0000181404007986 */ /* 0x0209e8000c101b10 */
[----:B0-----:R-:W5:Y:S04]  /*0540*/  LDG.E.64 R10, desc[UR16][R6.64+0x20] ;  /* 0x00002010060a7981 */ /* 0x001f68000c1e1b00 */
[----:B-----5:R4:W-:Y:S04]  /*0550*/  STG.E.64 desc[UR16][R4.64+0x20], R10 ;  /* 0x0000200a04007986 */ /* 0x0209e8000c101b10 */
[----:B-1----:R-:W5:Y:S04]  /*0560*/  LDG.E.64 R12, desc[UR16][R6.64+0x28] ;  /* 0x00002810060c7981 */ /* 0x002f68000c1e1b00 */
[----:B-----5:R4:W-:Y:S04]  /*0570*/  STG.E.64 desc[UR16][R4.64+0x28], R12 ;  /* 0x0000280c04007986 */ /* 0x0209e8000c101b10 */
[----:B--2---:R-:W2:Y:S04]  /*0580*/  LDG.E.64 R14, desc[UR16][R6.64+0x30] ;  /* 0x00003010060e7981 */ /* 0x004ea8000c1e1b00 */
[----:B--2---:R4:W-:Y:S04]  /*0590*/  STG.E.64 desc[UR16][R4.64+0x30], R14 ;  /* 0x0000300e04007986 */ /* 0x0049e8000c101b10 */
[----:B---3--:R-:W2:Y:S01]  /*05a0*/  LDG.E.64 R16, desc[UR16][R6.64+0x38] ;  /* 0x0000381006107981 */ /* 0x008ea2000c1e1b00 */
[----:B------:R-:W-:Y:S01]  /*05b0*/  UIADD3 UR4, UPT, UPT, UR4, 0x10, URZ ;  /* 0x0000001004047890 */ /* 0x000fe2000fffe0ff */
[----:B------:R-:W-:-:S03]  /*05c0*/  IADD3 R8, PT, PT, R8, 0x10, RZ ;  /* 0x0000001008087810 */ /* 0x000fc60007ffe0ff */
[----:B------:R-:W-:Y:S01]  /*05d0*/  UISETP.NE.AND UP0, UPT, UR4, URZ, UPT ;  /* 0x000000ff0400728c */ /* 0x000fe2000bf05270 */
[----:B--2---:R4:W-:Y:S08]  /*05e0*/  STG.E.64 desc[UR16][R4.64+0x38], R16 ;  /* 0x0000381004007986 */ /* 0x0049f0000c101b10 */
[----:B------:R-:W-:Y:S05]  /*05f0*/  BRA.U UP0, `(.L_x_5) ;  /* 0xfffffffd00587547 */ /* 0x000fea000b83ffff */
[----:B------:R-:W-:-:S05]  /*0600*/  UMOV UR4, UR5 ;  /* 0x0000000500047c82 */ /* 0x000fca0008000000 */
.L_x_4:
[----:B------:R-:W-:-:S09]  /*0610*/  UISETP.NE.AND UP0, UPT, UR12, URZ, UPT ;  /* 0x000000ff0c00728c */ /* 0x000fd2000bf05270 */
[----:B------:R-:W-:Y:S05]  /*0620*/  BRA.U !UP0, `(.L_x_3) ;  /* 0x0000000108f47547 */ /* 0x000fea000b800000 */
[----:B------:R-:W-:Y:S02]  /*0630*/  UIADD3 UR14, UPT, UPT, UR12, -0x1, URZ ;  /* 0xffffffff0c0e7890 */ /* 0x000fe4000fffe0ff */
[----:B------:R-:W-:Y:S02]  /*0640*/  UISETP.NE.AND UP1, UPT, UR13, URZ, UPT ;  /* 0x000000ff0d00728c */ /* 0x000fe4000bf25270 */
[----:B------:R-:W-:-:S09]  /*0650*/  UISETP.GE.U32.AND UP0, UPT, UR14, 0x7, UPT ;  /* 0x000000070e00788c */ /* 0x000fd2000bf06070 */
[----:B------:R-:W-:Y:S05]  /*0660*/  BRA.U !UP0, `(.L_x_6) ;  /* 0x0000000108587547 */ /* 0x000fea000b800000 */
[----:B----4-:R-:W0:Y:S01]  /*0670*/  LDC.64 R4, c[0x0][0x398] ;  /* 0x0000e600ff047b82 */ /* 0x010e220000000a00 */
[----:B------:R-:W-:-:S07]  /*0680*/  IADD3 R11, PT, PT, R2, UR4, RZ ;  /* 0x00000004020b7c10 */ /* 0x000fce000fffe0ff */
[----:B------:R-:W1:Y:S01]  /*0690*/  LDC.64 R8, c[0x0][0x390] ;  /* 0x0000e400ff087b82 */ /* 0x000e620000000a00 */
[----:B0-----:R-:W-:-:S05]  /*06a0*/  IMAD.WIDE R4, R11, 0x8, R4 ;  /* 0x000000080b047825 */ /* 0x001fca00078e0204 */
[----:B------:R-:W2:Y:S01]  /*06b0*/  LDG.E.64 R6, desc[UR16][R4.64] ;  /* 0x0000001004067981 */ /* 0x000ea2000c1e1b00 */
[----:B-1----:R-:W-:-:S05]  /*06c0*/  IMAD.WIDE R8, R11, 0x8, R8 ;  /* 0x000000080b087825 */ /* 0x002fca00078e0208 */
[----:B--2---:R0:W-:Y:S04]  /*06d0*/  STG.E.64 desc[UR16][R8.64], R6 ;  /* 0x0000000608007986 */ /* 0x0041e8000c101b10 */
[----:B------:R-:W2:Y:S04]  /*06e0*/  LDG.E.64 R10, desc[UR16][R4.64+0x8] ;  /* 0x00000810040a7981 */ /* 0x000ea8000c1e1b00 */
[----:B--2---:R1:W-:Y:S04]  /*06f0*/  STG.E.64 desc[UR16][R8.64+0x8], R10 ;  /* 0x0000080a08007986 */ /* 0x0043e8000c101b10 */
[----:B------:R-:W2:Y:S04]  /*0700*/  LDG.E.64 R12, desc[UR16][R4.64+0x10] ;  /* 0x00001010040c7981 */ /* 0x000ea8000c1e1b00 */
[----:B--2---:R2:W-:Y:S04]  /*0710*/  STG.E.64 desc[UR16][R8.64+0x10], R12 ;  /* 0x0000100c08007986 */ /* 0x0045e8000c101b10 */
[----:B------:R-:W3:Y:S04]  /*0720*/  LDG.E.64 R14, desc[UR16][R4.64+0x18] ;  /* 0x00001810040e7981 */ /* 0x000ee8000c1e1b00 */
[----:B---3--:R2:W-:Y:S04]  /*0730*/  STG.E.64 desc[UR16][R8.64+0x18], R14 ;  /* 0x0000180e08007986 */ /* 0x0085e8000c101b10 */
[----:B------:R-:W3:Y:S04]  /*0740*/  LDG.E.64 R16, desc[UR16][R4.64+0x20] ;  /* 0x0000201004107981 */ /* 0x000ee8000c1e1b00 */
[----:B---3--:R2:W-:Y:S04]  /*0750*/  STG.E.64 desc[UR16][R8.64+0x20], R16 ;  /* 0x0000201008007986 */ /* 0x0085e8000c101b10 */
[----:B------:R-:W3:Y:S04]  /*0760*/  LDG.E.64 R18, desc[UR16][R4.64+0x28] ;  /* 0x0000281004127981 */ /* 0x000ee8000c1e1b00 */
[----:B---3--:R2:W-:Y:S04]  /*0770*/  STG.E.64 desc[UR16][R8.64+0x28], R18 ;  /* 0x0000281208007986 */ /* 0x0085e8000c101b10 */
[----:B0-----:R-:W3:Y:S04]  /*0780*/  LDG.E.64 R6, desc[UR16][R4.64+0x30] ;  /* 0x0000301004067981 */ /* 0x001ee8000c1e1b00 */
[----:B---3--:R2:W-:Y:S04]  /*0790*/  STG.E.64 desc[UR16][R8.64+0x30], R6 ;  /* 0x0000300608007986 */ /* 0x0085e8000c101b10 */
[----:B-1----:R-:W3:Y:S01]  /*07a0*/  LDG.E.64 R10, desc[UR16][R4.64+0x38] ;  /* 0x00003810040a7981 */ /* 0x002ee2000c1e1b00 */
[----:B------:R-:W-:-:S03]  /*07b0*/  UIADD3 UR4, UPT, UPT, UR4, 0x8, URZ ;  /* 0x0000000804047890 */ /* 0x000fc6000fffe0ff */
[----:B---3--:R2:W-:Y:S09]  /*07c0*/  STG.E.64 desc[UR16][R8.64+0x38], R10 ;  /* 0x0000380a08007986 */ /* 0x0085f2000c101b10 */
.L_x_6:
[----:B------:R-:W-:Y:S05]  /*07d0*/  BRA.U !UP1, `(.L_x_3) ;  /* 0x0000000109887547 */ /* 0x000fea000b800000 */
[----:B------:R-:W-:Y:S02]  /*07e0*/  UIADD3 UR14, UPT, UPT, UR13, -0x1, URZ ;  /* 0xffffffff0d0e7890 */ /* 0x000fe4000fffe0ff */
[----:B------:R-:W-:Y:S02]  /*07f0*/  UISETP.NE.AND UP1, UPT, UR6, URZ, UPT ;  /* 0x000000ff0600728c */ /* 0x000fe4000bf25270 */
[----:B------:R-:W-:-:S09]  /*0800*/  UISETP.GE.U32.AND UP0, UPT, UR14, 0x3, UPT ;  /* 0x000000030e00788c */ /* 0x000fd2000bf06070 */
[----:B------:R-:W-:Y:S05]  /*0810*/  BRA.U !UP0, `(.L_x_7) ;  /* 0x0000000108387547 */ /* 0x000fea000b800000 */
[----:B----4-:R-:W0:Y:S01]  /*0820*/  LDC.64 R4, c[0x0][0x398] ;  /* 0x0000e600ff047b82 */ /* 0x010e220000000a00 */
[----:B--2---:R-:W-:-:S07]  /*0830*/  IADD3 R15, PT, PT, R2, UR4, RZ ;  /* 0x00000004020f7c10 */ /* 0x004fce000fffe0ff */
        /* <DEDUP_REMOVED lines=9> */
[----:B------:R-:W2:Y:S01]  /*08d0*/  LDG.E.64 R10, desc[UR16][R12.64+0x18] ;  /* 0x000018100c0a7981 */ /* 0x000ea2000c1e1b00 */
[----:B------:R-:W-:-:S03]  /*08e0*/  UIADD3 UR4, UPT, UPT, UR4, 0x4, URZ ;  /* 0x0000000404047890 */ /* 0x000fc6000fffe0ff */
[----:B--2---:R0:W-:Y:S09]  /*08f0*/  STG.E.64 desc[UR16][R14.64+0x18], R10 ;  /* 0x0000180a0e007986 */ /* 0x0041f2000c101b10 */
.L_x_7:
[----:B------:R-:W-:Y:S05]  /*0900*/  BRA.U !UP1, `(.L_x_3) ;  /* 0x00000001093c7547 */ /* 0x000fea000b800000 */
[----:B0-2---:R-:W0:Y:S01]  /*0910*/  LDC.64 R6, c[0x0][0x398] ;  /* 0x0000e600ff067b82 */ /* 0x005e220000000a00 */
[----:B----4-:R-:W-:-:S07]  /*0920*/  IADD3 R11, PT, PT, R2, UR4, RZ ;  /* 0x00000004020b7c10 */ /* 0x010fce000fffe0ff */
[----:B------:R-:W1:Y:S01]  /*0930*/  LDC.64 R8, c[0x0][0x390] ;  /* 0x0000e400ff087b82 */ /* 0x000e620000000a00 */
[----:B0-----:R-:W-:-:S05]  /*0940*/  IMAD.WIDE R6, R11, 0x8, R6 ;  /* 0x000000080b067825 */ /* 0x001fca00078e0206 */
[----:B------:R-:W2:Y:S01]  /*0950*/  LDG.E.64 R4, desc[UR16][R6.64] ;  /* 0x0000001006047981 */ /* 0x000ea2000c1e1b00 */
[----:B------:R-:W-:Y:S01]  /*0960*/  UISETP.NE.AND UP0, UPT, UR6, 0x1, UPT ;  /* 0x000000010600788c */ /* 0x000fe2000bf05270 */
[----:B-1----:R-:W-:-:S05]  /*0970*/  IMAD.WIDE R8, R11, 0x8, R8 ;  /* 0x000000080b087825 */ /* 0x002fca00078e0208 */
[----:B--2---:R1:W-:Y:S03]  /*0980*/  STG.E.64 desc[UR16][R8.64], R4 ;  /* 0x0000000408007986 */ /* 0x0043e6000c101b10 */
[----:B------:R-:W-:Y:S05]  /*0990*/  BRA.U !UP0, `(.L_x_3) ;  /* 0x0000000108187547 */ /* 0x000fea000b800000 */
[----:B-1----:R-:W2:Y:S01]  /*09a0*/  LDG.E.64 R4, desc[UR16][R6.64+0x8] ;  /* 0x0000081006047981 */ /* 0x002ea2000c1e1b00 */
[----:B------:R-:W-:-:S03]  /*09b0*/  UISETP.NE.AND UP0, UPT, UR6, 0x2, UPT ;  /* 0x000000020600788c */ /* 0x000fc6000bf05270 */
[----:B--2---:R3:W-:Y:S06]  /*09c0*/  STG.E.64 desc[UR16][R8.64+0x8], R4 ;  /* 0x0000080408007986 */ /* 0x0047ec000c101b10 */
[----:B------:R-:W-:Y:S05]  /*09d0*/  BRA.U !UP0, `(.L_x_3) ;  /* 0x0000000108087547 */ /* 0x000fea000b800000 */
[----:B---3--:R-:W2:Y:S04]  /*09e0*/  LDG.E.64 R4, desc[UR16][R6.64+0x10] ;  /* 0x0000101006047981 */ /* 0x008ea8000c1e1b00 */
[----:B--2---:R0:W-:Y:S02]  /*09f0*/  STG.E.64 desc[UR16][R8.64+0x10], R4 ;  /* 0x0000100408007986 */ /* 0x0041e4000c101b10 */
.L_x_3:
[----:B------:R-:W-:Y:S05]  /*0a00*/  BSYNC.RECONVERGENT B0 ;  /* 0x0000000000007941 */ /* 0x000fea0003800200 */
.L_x_2:
[----:B------:R-:W5:Y:S01]  /*0a10*/  LDCU UR4, c[0x0][0x3a4] ;  /* 0x00007480ff0477ac */ /* 0x000f620008000800 */
[----:B------:R-:W-:-:S04]  /*0a20*/  IADD3 R0, PT, PT, R3, R0, RZ ;  /* 0x0000000003007210 */ /* 0x000fc80007ffe0ff */
[----:B-----5:R-:W-:-:S13]  /*0a30*/  ISETP.GE.AND P0, PT, R0, UR4, PT ;  /* 0x0000000400007c0c */ /* 0x020fda000bf06270 */
[----:B------:R-:W-:Y:S05]  /*0a40*/  @!P0 BRA `(.L_x_8) ;  /* 0xfffffff800008947 */ /* 0x000fea000383ffff */
[----:B------:R-:W-:Y:S05]  /*0a50*/  EXIT ;  /* 0x000000000000794d */ /* 0x000fea0003800000 */
.L_x_9:
[----:B------:R-:W-:-:S00]  /*0a60*/  BRA `(.L_x_9) ;  /* 0xfffffffc00fc7947 */ /* 0x000fc0000383ffff */
[----:B------:R-:W-:-:S00]  /*0a70*/  NOP ;  /* 0x0000000000007918 */ /* 0x000fc00000000000 */
        /* <DEDUP_REMOVED lines=8> */
.L_x_52:


//--------------------- .text._Z10randvectorPdS_S_PiS0_iP17curandStateXORWOWi --------------------------
	.section	.text._Z10randvectorPdS_S_PiS0_iP17curandStateXORWOWi,"ax",@progbits
	.align	128
        .global         _Z10randvectorPdS_S_PiS0_iP17curandStateXORWOWi
        .type           _Z10randvectorPdS_S_PiS0_iP17curandStateXORWOWi,@function
        .size           _Z10randvectorPdS_S_PiS0_iP17curandStateXORWOWi,(.L_x_51 - _Z10randvectorPdS_S_PiS0_iP17curandStateXORWOWi)
        .other          _Z10randvectorPdS_S_PiS0_iP17curandStateXORWOWi,@"STO_CUDA_ENTRY STV_DEFAULT"
_Z10randvectorPdS_S_PiS0_iP17curandStateXORWOWi:
.text._Z10randvectorPdS_S_PiS0_iP17curandStateXORWOWi:
        /* <DEDUP_REMOVED lines=8> */
[----:B------:R-:W0:Y:S02]  /*0080*/  LDC R0, c[0x0][0x3a8] ;  /* 0x0000ea00ff007b82 */ /* 0x000e240000000800 */
[----:B0-----:R-:W-:-:S13]  /*0090*/  ISETP.GE.AND P0, PT, R0, 0x1, PT ;  /* 0x000000010000780c */ /* 0x001fda0003f06270 */
[----:B------:R-:W-:Y:S05]  /*00a0*/  @!P0 EXIT ;  /* 0x000000000000894d */ /* 0x000fea0003800000 */
[----:B------:R-:W0:Y:S01]  /*00b0*/  LDCU.128 UR8, c[0x0][0x390] ;  /* 0x00007200ff0877ac */ /* 0x000e220008000c00 */
[----:B------:R-:W-:Y:S01]  /*00c0*/  LOP3.LUT R0, R0, 0x7ffffffe, RZ, 0xc0, !PT ;  /* 0x7ffffffe00007812 */ /* 0x000fe200078ec0ff */
[----:B------:R-:W1:Y:S04]  /*00d0*/  LDCU.64 UR12, c[0x0][0x380] ;  /* 0x00007000ff0c77ac */ /* 0x000e680008000a00 */
[----:B------:R-:W-:Y:S01]  /*00e0*/  IMAD.MOV R4, RZ, RZ, -R0 ;  /* 0x000000ffff047224 */ /* 0x000fe200078e0a00 */
[----:B------:R-:W2:Y:S01]  /*00f0*/  LDCU UR4, c[0x0][0x370] ;  /* 0x00006e00ff0477ac */ /* 0x000ea20008000800 */
[----:B------:R-:W3:Y:S01]  /*0100*/  LDCU.64 UR14, c[0x0][0x358] ;  /* 0x00006b00ff0e77ac */ /* 0x000ee20008000a00 */
[----:B0-----:R-:W-:Y:S02]  /*0110*/  UIADD3 UR10, UP1, UPT, UR10, 0x4, URZ ;  /* 0x000000040a0a7890 */ /* 0x001fe4000ff3e0ff */
[----:B------:R-:W-:-:S02]  /*0120*/  UIADD3 UR8, UP2, UPT, UR8, 0x8, URZ ;  /* 0x0000000808087890 */ /* 0x000fc4000ff5e0ff */
[----:B-1----:R-:W-:Y:S02]  /*0130*/  UIADD3 UR12, UP0, UPT, UR12, 0x8, URZ ;  /* 0x000000080c0c7890 */ /* 0x002fe4000ff1e0ff */
[----:B------:R-:W-:Y:S01]  /*0140*/  UIADD3.X UR11, UPT, UPT, URZ, UR11, URZ, UP1, !UPT ;  /* 0x0000000bff0b7290 */ /* 0x000fe20008ffe4ff */
[----:B--2---:R-:W-:Y:S01]  /*0150*/  IMAD R3, R3, UR4, RZ ;  /* 0x0000000403037c24 */ /* 0x004fe2000f8e02ff */
[----:B------:R-:W-:Y:S02]  /*0160*/  UIADD3.X UR9, UPT, UPT, URZ, UR9, URZ, UP2, !UPT ;  /* 0x00000009ff097290 */ /* 0x000fe400097fe4ff */
[----:B---3--:R-:W-:-:S12]  /*0170*/  UIADD3.X UR13, UPT, UPT, URZ, UR13, URZ, UP0, !UPT ;  /* 0x0000000dff0d7290 */ /* 0x008fd800087fe4ff */
.L_x_19:
[----:B0-2---:R-:W0:Y:S01]  /*0180*/  LDC.64 R24, c[0x0][0x3b0] ;  /* 0x0000ec00ff187b82 */ /* 0x005e220000000a00 */
[----:B------:R-:W1:Y:S01]  /*0190*/  LDCU UR4, c[0x0][0x3a8] ;  /* 0x00007500ff0477ac */ /* 0x000e620008000800 */
[----:B0-----:R-:W-:-:S05]  /*01a0*/  IMAD.WIDE R24, R2, 0x30, R24 ;  /* 0x0000003002187825 */ /* 0x001fca00078e0218 */
[----:B------:R0:W5:Y:S04]  /*01b0*/  LDG.E R5, desc[UR14][R24.64+0x20] ;  /* 0x0000200e18057981 */ /* 0x000168000c1e1900 */
[----:B------:R0:W5:Y:S04]  /*01c0*/  LDG.E.64 R22, desc[UR14][R24.64+0x28] ;  /* 0x0000280e18167981 */ /* 0x000168000c1e1b00 */
[----:B------:R0:W5:Y:S04]  /*01d0*/  LDG.E.64 R40, desc[UR14][R24.64] ;  /* 0x0000000e18287981 */ /* 0x000168000c1e1b00 */
[----:B------:R0:W5:Y:S04]  /*01e0*/  LDG.E.64 R20, desc[UR14][R24.64+0x8] ;  /* 0x0000080e18147981 */ /* 0x000168000c1e1b00 */
[----:B------:R0:W5:Y:S04]  /*01f0*/  LDG.E.64 R18, desc[UR14][R24.64+0x10] ;  /* 0x0000100e18127981 */ /* 0x000168000c1e1b00 */
[----:B------:R0:W5:Y:S01]  /*0200*/  LDG.E.64 R16, desc[UR14][R24.64+0x18] ;  /* 0x0000180e18107981 */ /* 0x000162000c1e1b00 */
[----:B-1----:R-:W-:Y:S01]  /*0210*/  UISETP.NE.AND UP0, UPT, UR4, 0x1, UPT ;  /* 0x000000010400788c */ /* 0x002fe2000bf05270 */
[----:B------:R-:W-:-:S02]  /*0220*/  IMAD.MOV.U32 R27, RZ, RZ, RZ ;  /* 0x000000ffff1b7224 */ /* 0x000fc400078e00ff */
[----:B------:R-:W-:-:S06]  /*0230*/  IMAD R6, R2, UR4, RZ ;  /* 0x0000000402067c24 */ /* 0x000fcc000f8e02ff */
[----:B0-----:R-:W-:Y:S05]  /*0240*/  BRA.U !UP0, `(.L_x_10) ;  /* 0x0000000908687547 */ /* 0x001fea000b800000 */
[----:B------:R-:W0:Y:S01]  /*0250*/  LDCU.64 UR6, c[0x0][0x388] ;  /* 0x00007100ff0677ac */ /* 0x000e220008000a00 */
[----:B-----5:R-:W-:Y:S01]  /*0260*/  VIADD R44, R40, 0xb0f8a ;  /* 0x000b0f8a282c7836 */ /* 0x020fe20000000000 */
[----:B------:R-:W-:Y:S01]  /*0270*/  MOV R45, R6 ;  /* 0x00000006002d7202 */ /* 0x000fe20000000f00 */
[----:B------:R-:W-:Y:S01]  /*0280*/  IMAD.U32 R12, RZ, RZ, UR8 ;  /* 0x00000008ff0c7e24 */ /* 0x000fe2000f8e00ff */
[----:B------:R-:W1:Y:S01]  /*0290*/  LDCU.64 UR4, c[0x0][0x3a0] ;  /* 0x00007400ff0477ac */ /* 0x000e620008000a00 */
[----:B------:R-:W-:Y:S02]  /*02a0*/  IMAD.U32 R13, RZ, RZ, UR9 ;  /* 0x00000009ff0d7e24 */ /* 0x000fe4000f8e00ff */
[----:B------:R-:W-:Y:S01]  /*02b0*/  IMAD.MOV.U32 R46, RZ, RZ, R4 ;  /* 0x000000ffff2e7224 */ /* 0x000fe200078e0004 */
[----:B0-----:R-:W-:Y:S02]  /*02c0*/  UIADD3 UR6, UP0, UPT, UR6, 0x8, URZ ;  /* 0x0000000806067890 */ /* 0x001fe4000ff1e0ff */
[----:B-1----:R-:W-:-:S02]  /*02d0*/  UIADD3 UR4, UP1, UPT, UR4, 0x4, URZ ;  /* 0x0000000404047890 */ /* 0x002fc4000ff3e0ff */
[----:B------:R-:W-:Y:S02]  /*02e0*/  UIADD3.X UR7, UPT, UPT, URZ, UR7, URZ, UP0, !UPT ;  /* 0x00000007ff077290 */ /* 0x000fe400087fe4ff */
[----:B------:R-:W-:Y:S01]  /*02f0*/  IMAD.U32 R10, RZ, RZ, UR6 ;  /* 0x00000006ff0a7e24 */ /* 0x000fe2000f8e00ff */
[----:B------:R-:W-:Y:S01]  /*0300*/  UIADD3.X UR5, UPT, UPT, URZ, UR5, URZ, UP1, !UPT ;  /* 0x00000005ff057290 */ /* 0x000fe20008ffe4ff */
[----:B------:R-:W-:Y:S02]  /*0310*/  IMAD.U32 R14, RZ, RZ, UR4 ;  /* 0x00000004ff0e7e24 */ /* 0x000fe4000f8e00ff */
[----:B------:R-:W-:-:S03]  /*0320*/  IMAD.U32 R11, RZ, RZ, UR7 ;  /* 0x00000007ff0b7e24 */ /* 0x000fc6000f8e00ff */
[----:B------:R-:W-:-:S07]  /*0330*/  IMAD.U32 R15, RZ, RZ, UR5 ;  /* 0x00000005ff0f7e24 */ /* 0x000fce000f8e00ff */
.L_x_15:
[----:B------:R-:W2:Y:S01]  /*0340*/  LDG.E R7, desc[UR14][R14.64+-0x4] ;  /* 0xfffffc0e0e077981 */ /* 0x000ea2000c1e1900 */
[----:B------:R-:W-:Y:S01]  /*0350*/  MOV R42, UR10 ;  /* 0x0000000a002a7c02 */ /* 0x000fe20008000f00 */
[----:B------:R-:W-:Y:S02]  /*0360*/  IMAD.U32 R43, RZ, RZ, UR11 ;  /* 0x0000000bff2b7e24 */ /* 0x000fe4000f8e00ff */
[----:B------:R-:W3:Y:S02]  /*0370*/  LDG.E.64 R28, desc[UR14][R12.64+-0x8] ;  /* 0xfffff80e0c1c7981 */ /* 0x000ee4000c1e1b00 */
[----:B------:R-:W-:Y:S02]  /*0380*/  IMAD.WIDE R42, R45, 0x4, R42 ;  /* 0x000000042d2a7825 */ /* 0x000fe400078e022a */
[----:B------:R-:W4:Y:S04]  /*0390*/  LDG.E.64 R30, desc[UR14][R10.64+-0x8] ;  /* 0xfffff80e0a1e7981 */ /* 0x000f28000c1e1b00 */
[----:B------:R-:W5:Y:S01]  /*03a0*/  LDG.E R50, desc[UR14][R42.64+-0x4] ;  /* 0xfffffc0e2a327981 */ /* 0x000f62000c1e1900 */
[----:B------:R-:W-:-:S04]  /*03b0*/  SHF.R.U32.HI R8, RZ, 0x2, R41 ;  /* 0x00000002ff087819 */ /* 0x000fc80000011629 */
[----:B------:R-:W-:Y:S01]  /*03c0*/  LOP3.LUT R8, R8, R41, RZ, 0x3c, !PT ;  /* 0x0000002908087212 */ /* 0x000fe200078e3cff */
[----:B------:R-:W-:-:S04]  /*03d0*/  IMAD.SHL.U32 R32, R19, 0x10, RZ ;  /* 0x0000001013207824 */ /* 0x000fc800078e00ff */
[----:B------:R-:W-:Y:S01]  /*03e0*/  IMAD.SHL.U32 R9, R8, 0x2, RZ ;  /* 0x0000000208097824 */ /* 0x000fe200078e00ff */
[----:B------:R-:W-:-:S04]  /*03f0*/  SHF.R.U32.HI R33, RZ, 0x2, R20 ;  /* 0x00000002ff217819 */ /* 0x000fc80000011614 */
[----:B------:R-:W-:Y:S02]  /*0400*/  LOP3.LUT R9, R19, R32, R9, 0x96, !PT ;  /* 0x0000002013097212 */ /* 0x000fe400078e9609 */
[----:B------:R-:W-:Y:S02]  /*0410*/  LOP3.LUT R33, R33, R20, RZ, 0x3c, !PT ;  /* 0x0000001421217212 */ /* 0x000fe400078e3cff */
[----:B------:R-:W-:-:S03]  /*0420*/  LOP3.LUT R8, R9, R8, RZ, 0x3c, !PT ;  /* 0x0000000809087212 */ /* 0x000fc600078e3cff */
[----:B------:R-:W-:Y:S02]  /*0430*/  IMAD.SHL.U32 R9, R33, 0x2, RZ ;  /* 0x0000000221097824 */ /* 0x000fe400078e00ff */
[----:B------:R-:W-:-:S05]  /*0440*/  IMAD.SHL.U32 R20, R8, 0x10, RZ ;  /* 0x0000001008147824 */ /* 0x000fca00078e00ff */
[----:B------:R-:W-:-:S04]  /*0450*/  LOP3.LUT R9, R33, R9, R20, 0x96, !PT ;  /* 0x0000000921097212 */ /* 0x000fc800078e9614 */
[----:B------:R-:W-:Y:S01]  /*0460*/  LOP3.LUT R9, R9, R8, RZ, 0x3c, !PT ;  /* 0x0000000809097212 */ /* 0x000fe200078e3cff */
[----:B------:R-:W-:-:S03]  /*0470*/  IMAD.MOV.U32 R38, RZ, RZ, 0x1 ;  /* 0x00000001ff267424 */ /* 0x000fc600078e00ff */
[----:B------:R-:W-:Y:S02]  /*0480*/  IADD3 R34, PT, PT, R9, R44, RZ ;  /* 0x0000002c09227210 */ /* 0x000fe40007ffe0ff */
[----:B------:R-:W-:-:S03]  /*0490*/  IADD3 R49, PT, PT, R44, -0x587c5, R8 ;  /* 0xfffa783b2c317810 */ /* 0x000fc60007ffe008 */
[----:B------:R-:W-:-:S03]  /*04a0*/  IMAD.WIDE.U32 R34, R34, 0x200000, RZ ;  /* 0x0020000022227825 */ /* 0x000fc600078e00ff */
[----:B------:R-:W-:Y:S01]  /*04b0*/  LOP3.LUT R48, R34, R49, RZ, 0x3c, !PT ;  /* 0x0000003122307212 */ /* 0x000fe200078e3cff */
[----:B------:R-:W-:-:S04]  /*04c0*/  IMAD.MOV.U32 R49, RZ, RZ, R35 ;  /* 0x000000ffff317224 */ /* 0x000fc800078e0023 */
[----:B------:R-:W-:Y:S01]  /*04d0*/  I2F.F64.U64 R40, R48 ;  /* 0x0000003000287312 */ /* 0x000fe20000301800 */
[----:B------:R-:W-:Y:S07]  /*04e0*/  BSSY.RECONVERGENT B0, `(.L_x_11) ;  /* 0x0000023000007945 */ /* 0x000fee0003800200 */
[----:B--2---:R-:W0:Y:S08]  /*04f0*/  I2F.F64 R26, R7 ;  /* 0x00000007001a7312 */ /* 0x004e300000201c00 */
[----:B0-----:R-:W0:Y:S01]  /*0500*/  MUFU.RCP64H R39, R27 ;  /* 0x0000001b00277308 */ /* 0x001e220000001800 */
[----:B-----5:R-:W-:-:S07]  /*0510*/  IMAD.IADD R34, R7, 0x1, -R50 ;  /* 0x0000000107227824 */ /* 0x020fce00078e0a32 */
[----:B------:R-:W3:Y:S01]  /*0520*/  I2F.F64 R32, R50 ;  /* 0x0000003200207312 */ /* 0x000ee20000201c00 */
[----:B0-----:R-:W-:-:S07]  /*0530*/  DFMA R36, -R26, R38, 1 ;  /* 0x3ff000001a24742b */ /* 0x001fce0000000126 */
[----:B------:R-:W4:Y:S01]  /*0540*/  I2F.F64 R34, R34 ;  /* 0x0000002200227312 */ /* 0x000f220000201c00 */
[----:B------:R-:W-:Y:S02]  /*0550*/  DFMA R36, R36, R36, R36 ;  /* 0x000000242424722b */ /* 0x000fe40000000024 */
[----:B---3--:R-:W-:-:S06]  /*0560*/  DMUL R32, R32, R28 ;  /* 0x0000001c20207228 */ /* 0x008fcc0000000000 */
[----:B------:R-:W-:Y:S01]  /*0570*/  DFMA R36, R38, R36, R38 ;  /* 0x000000242624722b */ /* 0x000fe20000000026 */
[----:B------:R-:W-:Y:S02]  /*0580*/  IMAD.MOV.U32 R38, RZ, RZ, 0x0 ;  /* 0x00000000ff267424 */ /* 0x000fe400078e00ff */
[----:B------:R-:W-:Y:S01]  /*0590*/  IMAD.MOV.U32 R39, RZ, RZ, 0x3ca00000 ;  /* 0x3ca00000ff277424 */ /* 0x000fe200078e00ff */
[----:B----4-:R-:W-:-:S05]  /*05a0*/  DFMA R32, R34, R30, R32 ;  /* 0x0000001e2220722b */ /* 0x010fca0000000020 */
[----:B------:R-:W-:Y:S02]  /*05b0*/  DFMA R38, R40, R38, 5.5511151231257827021e-17 ;  /* 0x3c9000002826742b */ /* 0x000fe40000000026 */
[----:B------:R-:W-:Y:S02]  /*05c0*/  DADD R40, -R30, R28 ;  /* 0x000000001e287229 */ /* 0x000fe4000000011c */
[----:B------:R-:W-:-:S06]  /*05d0*/  DFMA R28, -R26, R36, 1 ;  /* 0x3ff000001a1c742b */ /* 0x000fcc0000000124 */
[----:B------:R-:W-:Y:S02]  /*05e0*/  DFMA R38, R38, R40, R32 ;  /* 0x000000282626722b */ /* 0x000fe40000000020 */
[----:B------:R-:W-:-:S08]  /*05f0*/  DFMA R28, R36, R28, R36 ;  /* 0x0000001c241c722b */ /* 0x000fd00000000024 */
[----:B------:R-:W-:-:S08]  /*0600*/  DMUL R30, R38, R28 ;  /* 0x0000001c261e7228 */ /* 0x000fd00000000000 */
[----:B------:R-:W-:-:S08]  /*0610*/  DFMA R32, -R26, R30, R38 ;  /* 0x0000001e1a20722b */ /* 0x000fd00000000126 */
[----:B------:R-:W-:Y:S01]  /*0620*/  DFMA R30, R28, R32, R30 ;  /* 0x000000201c1e722b */ /* 0x000fe2000000001e */
[----:B------:R-:W-:-:S09]  /*0630*/  FSETP.GEU.AND P1, PT, |R39|, 6.5827683646048100446e-37, PT ;  /* 0x036000002700780b */ /* 0x000fd20003f2e200 */
[----:B------:R-:W-:-:S05]  /*0640*/  FFMA R7, RZ, R27, R31 ;  /* 0x0000001bff077223 */ /* 0x000fca000000001f */
[----:B------:R-:W-:Y:S01]  /*0650*/  FSETP.GT.AND P0, PT, |R7|, 1.469367938527859385e-39, PT ;  /* 0x001000000700780b */ /* 0x000fe20003f04200 */
[----:B------:R-:W-:Y:S01]  /*0660*/  IMAD.U32 R41, RZ, RZ, UR13 ;  /* 0x0000000dff297e24 */ /* 0x000fe2000f8e00ff */
[----:B------:R-:W-:Y:S01]  /*0670*/  MOV R40, UR12 ;  /* 0x0000000c00287c02 */ /* 0x000fe20008000f00 */
[----:B------:R-:W-:-:S04]  /*0680*/  IMAD.MOV.U32 R7, RZ, RZ, R19 ;  /* 0x000000ffff077224 */ /* 0x000fc800078e0013 */
[----:B------:R-:W-:-:S06]  /*0690*/  IMAD.WIDE R40, R45, 0x8, R40 ;  /* 0x000000082d287825 */ /* 0x000fcc00078e0228 */
[----:B------:R-:W-:Y:S05]  /*06a0*/  @P0 BRA P1, `(.L_x_12) ;  /* 0x0000000000180947 */ /* 0x000fea0000800000 */
[----:B------:R-:W-:Y:S01]  /*06b0*/  IMAD.MOV.U32 R30, RZ, RZ, R38 ;  /* 0x000000ffff1e7224 */ /* 0x000fe200078e0026 */
[----:B------:R-:W-:Y:S01]  /*06c0*/  MOV R29, R27 ;  /* 0x0000001b001d7202 */ /* 0x000fe20000000f00 */
[----:B------:R-:W-:Y:S01]  /*06d0*/  IMAD.MOV.U32 R31, RZ, RZ, R39 ;  /* 0x000000ffff1f7224 */ /* 0x000fe200078e0027 */
[----:B------:R-:W-:Y:S01]  /*06e0*/  MOV R20, 0x710 ;  /* 0x0000071000147802 */ /* 0x000fe20000000f00 */
[----:B------:R-:W-:-:S07]  /*06f0*/  IMAD.MOV.U32 R28, RZ, RZ, R26 ;  /* 0x000000ffff1c7224 */ /* 0x000fce00078e001a */
[----:B------:R-:W-:Y:S05]  /*0700*/  CALL.REL.NOINC `($__internal_0_$__cuda_sm20_div_rn_f64_full) ;  /* 0x0000000800987944 */ /* 0x000fea0003c00000 */
.L_x_12:
[----:B------:R-:W-:Y:S05]  /*0710*/  BSYNC.RECONVERGENT B0 ;  /* 0x0000000000007941 */ /* 0x000fea0003800200 */
.L_x_11:
[----:B------:R0:W-:Y:S04]  /*0720*/  STG.E.64 desc[UR14][R40.64+-0x8], R30 ;  /* 0xfffff81e28007986 */ /* 0x0001e8000c101b0e */
[----:B------:R-:W2:Y:S04]  /*0730*/  LDG.E R36, desc[UR14][R14.64] ;  /* 0x0000000e0e247981 */ /* 0x000ea8000c1e1900 */
[----:B------:R1:W0:Y:S04]  /*0740*/  LDG.E R43, desc[UR14][R42.64] ;  /* 0x0000000e2a2b7981 */ /* 0x000228000c1e1900 */
[----:B------:R-:W3:Y:S04]  /*0750*/  LDG.E.64 R26, desc[UR14][R12.64] ;  /* 0x0000000e0c1a7981 */ /* 0x000ee8000c1e1b00 */
[----:B------:R-:W4:Y:S01]  /*0760*/  LDG.E.64 R28, desc[UR14][R10.64] ;  /* 0x0000000e0a1c7981 */ /* 0x000f22000c1e1b00 */
[----:B------:R-:W-:Y:S01]  /*0770*/  SHF.R.U32.HI R20, RZ, 0x2, R21 ;  /* 0x00000002ff147819 */ /* 0x000fe20000011615 */
[----:B------:R-:W-:Y:S01]  /*0780*/  IMAD.SHL.U32 R32, R9, 0x10, RZ ;  /* 0x0000001009207824 */ /* 0x000fe200078e00ff */
[----:B------:R-:W-:Y:S01]  /*0790*/  SHF.R.U32.HI R35, RZ, 0x2, R18 ;  /* 0x00000002ff237819 */ /* 0x000fe20000011612 */
[----:B------:R-:W-:Y:S01]  /*07a0*/  IMAD.MOV.U32 R34, RZ, RZ, 0x1 ;  /* 0x00000001ff227424 */ /* 0x000fe200078e00ff */
[----:B------:R-:W-:Y:S01]  /*07b0*/  LOP3.LUT R19, R20, R21, RZ, 0x3c, !PT ;  /* 0x0000001514137212 */ /* 0x000fe200078e3cff */
[----:B------:R-:W-:Y:S01]  /*07c0*/  BSSY.RECONVERGENT B0, `(.L_x_13) ;  /* 0x000002c000007945 */ /* 0x000fe20003800200 */
[----:B------:R-:W-:-:S03]  /*07d0*/  LOP3.LUT R35, R35, R18, RZ, 0x3c, !PT ;  /* 0x0000001223237212 */ /* 0x000fc600078e3cff */
[----:B------:R-:W-:-:S05]  /*07e0*/  IMAD.SHL.U32 R33, R19, 0x2, RZ ;  /* 0x0000000213217824 */ /* 0x000fca00078e00ff */
[----:B------:R-:W-:-:S04]  /*07f0*/  LOP3.LUT R32, R9, R32, R33, 0x96, !PT ;  /* 0x0000002009207212 */ /* 0x000fc800078e9621 */
[----:B-1----:R-:W-:Y:S01]  /*0800*/  LOP3.LUT R42, R32, R19, RZ, 0x3c, !PT ;  /* 0x00000013202a7212 */ /* 0x002fe200078e3cff */
[----:B------:R-:W-:-:S03]  /*0810*/  IMAD.SHL.U32 R19, R35, 0x2, RZ ;  /* 0x0000000223137824 */ /* 0x000fc600078e00ff */
[----:B------:R-:W-:Y:S01]  /*0820*/  IADD3 R37, PT, PT, R44, 0x587c5, R42 ;  /* 0x000587c52c257810 */ /* 0x000fe20007ffe02a */
[----:B------:R-:W-:-:S05]  /*0830*/  IMAD.SHL.U32 R18, R42, 0x10, RZ ;  /* 0x000000102a127824 */ /* 0x000fca00078e00ff */
[----:B------:R-:W-:-:S04]  /*0840*/  LOP3.LUT R19, R35, R19, R18, 0x96, !PT ;  /* 0x0000001323137212 */ /* 0x000fc800078e9612 */
[----:B------:R-:W-:-:S04]  /*0850*/  LOP3.LUT R19, R19, R42, RZ, 0x3c, !PT ;  /* 0x0000002a13137212 */ /* 0x000fc800078e3cff */
[----:B------:R-:W-:-:S05]  /*0860*/  IADD3 R48, PT, PT, R44, 0xb0f8a, R19 ;  /* 0x000b0f8a2c307810 */ /* 0x000fca0007ffe013 */
[----:B------:R-:W-:-:S03]  /*0870*/  IMAD.WIDE.U32 R48, R48, 0x200000, RZ ;  /* 0x0020000030307825 */ /* 0x000fc600078e00ff */
[----:B------:R-:W-:-:S04]  /*0880*/  LOP3.LUT R48, R48, R37, RZ, 0x3c, !PT ;  /* 0x0000002530307212 */ /* 0x000fc800078e3cff */
[----:B------:R-:W-:Y:S08]  /*0890*/  I2F.F64.U64 R38, R48 ;  /* 0x0000003000267312 */ /* 0x000ff00000301800 */
[----:B--2---:R1:W2:Y:S08]  /*08a0*/  I2F.F64 R20, R36 ;  /* 0x0000002400147312 */ /* 0x0042b00000201c00 */
[----:B0-----:R-:W3:Y:S01]  /*08b0*/  I2F.F64 R30, R43 ;  /* 0x0000002b001e7312 */ /* 0x001ee20000201c00 */
[----:B-1----:R-:W-:-:S07]  /*08c0*/  IADD3 R36, PT, PT, R36, -R43, RZ ;  /* 0x8000002b24247210 */ /* 0x002fce0007ffe0ff */
[----:B--2---:R-:W0:Y:S01]  /*08d0*/  MUFU.RCP64H R35, R21 ;  /* 0x0000001500237308 */ /* 0x004e220000001800 */
[----:B---3--:R-:W-:-:S07]  /*08e0*/  DMUL R30, R30, R26 ;  /* 0x0000001a1e1e7228 */ /* 0x008fce0000000000 */
[----:B------:R-:W4:Y:S01]  /*08f0*/  I2F.F64 R36, R36 ;  /* 0x0000002400247312 */ /* 0x000f220000201c00 */
[----:B0-----:R-:W-:Y:S02]  /*0900*/  DFMA R32, -R20, R34, 1 ;  /* 0x3ff000001420742b */ /* 0x001fe40000000122 */
[----:B----4-:R-:W-:-:S06]  /*0910*/  DFMA R30, R36, R28, R30 ;  /* 0x0000001c241e722b */ /* 0x010fcc000000001e */
[----:B------:R-:W-:-:S08]  /*0920*/  DFMA R32, R32, R32, R32 ;  /* 0x000000202020722b */ /* 0x000fd00000000020 */
[----:B------:R-:W-:Y:S01]  /*0930*/  DFMA R32, R34, R32, R34 ;  /* 0x000000202220722b */ /* 0x000fe20000000022 */
[----:B------:R-:W-:Y:S02]  /*0940*/  IMAD.MOV.U32 R34, RZ, RZ, 0x0 ;  /* 0x00000000ff227424 */ /* 0x000fe400078e00ff */
[----:B------:R-:W-:-:S06]  /*0950*/  IMAD.MOV.U32 R35, RZ, RZ, 0x3ca00000 ;  /* 0x3ca00000ff237424 */ /* 0x000fcc00078e00ff */
[----:B------:R-:W-:Y:S02]  /*0960*/  DFMA R34, R38, R34, 5.5511151231257827021e-17 ;  /* 0x3c9000002622742b */ /* 0x000fe40000000022 */
[----:B------:R-:W-:Y:S02]  /*0970*/  DADD R38, -R28, R26 ;  /* 0x000000001c267229 */ /* 0x000fe4000000011a */
[----:B------:R-:W-:-:S06]  /*0980*/  DFMA R26, -R20, R32, 1 ;  /* 0x3ff00000141a742b */ /* 0x000fcc0000000120 */
[----:B------:R-:W-:Y:S02]  /*0990*/  DFMA R30, R34, R38, R30 ;  /* 0x00000026221e722b */ /* 0x000fe4000000001e */
[----:B------:R-:W-:-:S08]  /*09a0*/  DFMA R26, R32, R26, R32 ;  /* 0x0000001a201a722b */ /* 0x000fd00000000020 */
[----:B------:R-:W-:Y:S01]  /*09b0*/  DMUL R28, R30, R26 ;  /* 0x0000001a1e1c7228 */ /* 0x000fe20000000000 */
[----:B------:R-:W-:-:S07]  /*09c0*/  FSETP.GEU.AND P1, PT, |R31|, 6.5827683646048100446e-37, PT ;  /* 0x036000001f00780b */ /* 0x000fce0003f2e200 */
[----:B------:R-:W-:-:S08]  /*09d0*/  DFMA R32, -R20, R28, R30 ;  /* 0x0000001c1420722b */ /* 0x000fd0000000011e */
[----:B------:R-:W-:-:S10]  /*09e0*/  DFMA R26, R26, R32, R28 ;  /* 0x000000201a1a722b */ /* 0x000fd4000000001c */
[----:B------:R-:W-:-:S05]  /*09f0*/  FFMA R18, RZ, R21, R27 ;  /* 0x00000015ff127223 */ /* 0x000fca000000001b */
[----:B------:R-:W-:-:S13]  /*0a00*/  FSETP.GT.AND P0, PT, |R18|, 1.469367938527859385e-39, PT ;  /* 0x001000001200780b */ /* 0x000fda0003f04200 */
[----:B------:R-:W-:Y:S05]  /*0a10*/  @P0 BRA P1, `(.L_x_14) ;  /* 0x0000000000180947 */ /* 0x000fea0000800000 */
[----:B------:R-:W-:Y:S01]  /*0a20*/  IMAD.MOV.U32 R28, RZ, RZ, R20 ;  /* 0x000000ffff1c7224 */ /* 0x000fe200078e0014 */
[----:B------:R-:W-:Y:S01]  /*0a30*/  MOV R20, 0xa60 ;  /* 0x00000a6000147802 */ /* 0x000fe20000000f00 */
[----:B------:R-:W-:-:S07]  /*0a40*/  IMAD.MOV.U32 R29, RZ, RZ, R21 ;  /* 0x000000ffff1d7224 */ /* 0x000fce00078e0015 */
[----:B------:R-:W-:Y:S05]  /*0a50*/  CALL.REL.NOINC `($__internal_0_$__cuda_sm20_div_rn_f64_full) ;  /* 0x0000000400c47944 */ /* 0x000fea0003c00000 */
[----:B------:R-:W-:Y:S01]  /*0a60*/  IMAD.MOV.U32 R26, RZ, RZ, R30 ;  /* 0x000000ffff1a7224 */ /* 0x000fe200078e001e */
[----:B------:R-:W-:-:S07]  /*0a70*/  MOV R27, R31 ;  /* 0x0000001f001b7202 */ /* 0x000fce0000000f00 */
.L_x_14:
[----:B------:R-:W-:Y:S05]  /*0a80*/  BSYNC.RECONVERGENT B0 ;  /* 0x0000000000007941 */ /* 0x000fea0003800200 */
.L_x_13:
[----:B------:R-:W-:Y:S01]  /*0a90*/  IADD3 R12, P0, PT, R12, 0x10, RZ ;  /* 0x000000100c0c7810 */ /* 0x000fe20007f1e0ff */
[----:B------:R-:W-:Y:S01]  /*0aa0*/  VIADD R46, R46, 0x2 ;  /* 0x000000022e2e7836 */ /* 0x000fe20000000000 */
[----:B------:R-:W-:Y:S01]  /*0ab0*/  IADD3 R10, P1, PT, R10, 0x10, RZ ;  /* 0x000000100a0a7810 */ /* 0x000fe20007f3e0ff */
[----:B------:R0:W-:Y:S01]  /*0ac0*/  STG.E.64 desc[UR14][R40.64], R26 ;  /* 0x0000001a28007986 */ /* 0x0001e2000c101b0e */
[----:B------:R-:W-:Y:S01]  /*0ad0*/  IADD3 R14, P2, PT, R14, 0x8, RZ ;  /* 0x000000080e0e7810 */ /* 0x000fe20007f5e0ff */
[----:B------:R-:W-:Y:S01]  /*0ae0*/  IMAD.X R13, RZ, RZ, R13, P0 ;  /* 0x000000ffff0d7224 */ /* 0x000fe200000e060d */
[----:B------:R-:W-:Y:S01]  /*0af0*/  ISETP.NE.AND P0, PT, R46, RZ, PT ;  /* 0x000000ff2e00720c */ /* 0x000fe20003f05270 */
[----:B------:R-:W-:Y:S01]  /*0b00*/  IMAD.X R11, RZ, RZ, R11, P1 ;  /* 0x000000ffff0b7224 */ /* 0x000fe200008e060b */
[----:B------:R-:W-:Y:S01]  /*0b10*/  IADD3 R45, PT, PT, R45, 0x2, RZ ;  /* 0x000000022d2d7810 */ /* 0x000fe20007ffe0ff */
[----:B------:R-:W-:Y:S02]  /*0b20*/  IMAD.X R15, RZ, RZ, R15, P2 ;  /* 0x000000ffff0f7224 */ /* 0x000fe400010e060f */
[----:B------:R-:W-:-:S02]  /*0b30*/  VIADD R44, R44, 0x161f14 ;  /* 0x00161f142c2c7836 */ /* 0x000fc40000000000 */
[----:B------:R-:W-:Y:S02]  /*0b40*/  IMAD.MOV.U32 R20, RZ, RZ, R8 ;  /* 0x000000ffff147224 */ /* 0x000fe400078e0008 */
[----:B------:R-:W-:Y:S02]  /*0b50*/  IMAD.MOV.U32 R21, RZ, RZ, R9 ;  /* 0x000000ffff157224 */ /* 0x000fe400078e0009 */
[----:B------:R-:W-:Y:S02]  /*0b60*/  IMAD.MOV.U32 R18, RZ, RZ, R42 ;  /* 0x000000ffff127224 */ /* 0x000fe400078e002a */
[----:B0-----:R-:W-:Y:S01]  /*0b70*/  IMAD.MOV.U32 R41, RZ, RZ, R7 ;  /* 0x000000ffff297224 */ /* 0x001fe200078e0007 */
[----:B------:R-:W-:Y:S06]  /*0b80*/  @P0 BRA `(.L_x_15) ;  /* 0xfffffff400ec0947 */ /* 0x000fec000383ffff */
[----:B------:R-:W-:Y:S01]  /*0b90*/  MOV R27, R0 ;  /* 0x00000000001b7202 */ /* 0x000fe20000000f00 */
[----:B------:R-:W-:Y:S01]  /*0ba0*/  VIADD R40, R44, 0xfff4f076 ;  /* 0xfff4f0762c287836 */ /* 0x000fe20000000000 */
[----:B------:R-:W-:Y:S01]  /*0bb0*/  MOV R18, R42 ;  /* 0x0000002a00127202 */ /* 0x000fe20000000f00 */
[----:B------:R-:W-:Y:S02]  /*0bc0*/  IMAD.MOV.U32 R41, RZ, RZ, R7 ;  /* 0x000000ffff297224 */ /* 0x000fe400078e0007 */
[----:B------:R-:W-:Y:S02]  /*0bd0*/  IMAD.MOV.U32 R20, RZ, RZ, R8 ;  /* 0x000000ffff147224 */ /* 0x000fe400078e0008 */
[----:B------:R-:W-:-:S07]  /*0be0*/  IMAD.MOV.U32 R21, RZ, RZ, R9 ;  /* 0x000000ffff157224 */ /* 0x000fce00078e0009 */
.L_x_10:
[----:B------:R-:W0:Y:S02]  /*0bf0*/  LDCU UR4, c[0x0][0x3a8] ;  /* 0x00007500ff0477ac */ /* 0x000e240008000800 */
[----:B0-----:R-:W-:-:S09]  /*0c00*/  ULOP3.LUT UP0, URZ, UR4, 0x1, URZ, 0xc0, !UPT ;  /* 0x0000000104ff7892 */ /* 0x001fd2000f80c0ff */
[----:B------:R-:W-:Y:S05]  /*0c10*/  BRA.U !UP0, `(.L_x_16) ;  /* 0x0000000508207547 */ /* 0x000fea000b800000 */
[----:B------:R-:W0:Y:S08]  /*0c20*/  LDC.64 R8, c[0x0][0x3a0] ;  /* 0x0000e800ff087b82 */ /* 0x000e300000000a00 */
[----:B------:R-:W1:Y:S01]  /*0c30*/  LDC.64 R10, c[0x0][0x398] ;  /* 0x0000e600ff0a7b82 */ /* 0x000e620000000a00 */
[----:B------:R-:W-:-:S07]  /*0c40*/  IMAD.IADD R6, R6, 0x1, R27 ;  /* 0x0000000106067824 */ /* 0x000fce00078e021b */
[----:B------:R-:W2:Y:S01]  /*0c50*/  LDC.64 R14, c[0x0][0x390] ;  /* 0x0000e400ff0e7b82 */ /* 0x000ea20000000a00 */
[----:B0-----:R-:W-:-:S07]  /*0c60*/  IMAD.WIDE.U32 R8, R27, 0x4, R8 ;  /* 0x000000041b087825 */ /* 0x001fce00078e0008 */
[----:B------:R-:W0:Y:S01]  /*0c70*/  LDC.64 R12, c[0x0][0x388] ;  /* 0x0000e200ff0c7b82 */ /* 0x000e220000000a00 */
[----:B------:R3:W4:Y:S01]  /*0c80*/  LDG.E R7, desc[UR14][R8.64] ;  /* 0x0000000e08077981 */ /* 0x000722000c1e1900 */
[----:B-1----:R-:W-:-:S06]  /*0c90*/  IMAD.WIDE R10, R6, 0x4, R10 ;  /* 0x00000004060a7825 */ /* 0x002fcc00078e020a */
[----:B------:R1:W4:Y:S01]  /*0ca0*/  LDG.E R10, desc[UR14][R10.64] ;  /* 0x0000000e0a0a7981 */ /* 0x000322000c1e1900 */
[----:B--2---:R-:W-:-:S06]  /*0cb0*/  IMAD.WIDE.U32 R14, R27, 0x8, R14 ;  /* 0x000000081b0e7825 */ /* 0x004fcc00078e000e */
[----:B------:R-:W2:Y:S01]  /*0cc0*/  LDG.E.64 R14, desc[UR14][R14.64] ;  /* 0x0000000e0e0e7981 */ /* 0x000ea2000c1e1b00 */
[----:B0-----:R-:W-:-:S06]  /*0cd0*/  IMAD.WIDE.U32 R12, R27, 0x8, R12 ;  /* 0x000000081b0c7825 */ /* 0x001fcc00078e000c */
[----:B------:R-:W2:Y:S01]  /*0ce0*/  LDG.E.64 R12, desc[UR14][R12.64] ;  /* 0x0000000e0c0c7981 */ /* 0x000ea2000c1e1b00 */
[----:B---3-5:R-:W-:Y:S01]  /*0cf0*/  SHF.R.U32.HI R8, RZ, 0x2, R41 ;  /* 0x00000002ff087819 */ /* 0x028fe20000011629 */
[----:B------:R-:W-:Y:S01]  /*0d00*/  IMAD.SHL.U32 R26, R19, 0x10, RZ ;  /* 0x00000010131a7824 */ /* 0x000fe200078e00ff */
[----:B------:R-:W-:Y:S01]  /*0d10*/  SHF.R.U32.HI R29, RZ, 0x2, R20 ;  /* 0x00000002ff1d7819 */ /* 0x000fe20000011614 */
[----:B------:R-:W-:Y:S01]  /*0d20*/  IMAD.MOV.U32 R32, RZ, RZ, 0x1 ;  /* 0x00000001ff207424 */ /* 0x000fe200078e00ff */
[----:B------:R-:W-:Y:S01]  /*0d30*/  LOP3.LUT R41, R8, R41, RZ, 0x3c, !PT ;  /* 0x0000002908297212 */ /* 0x000fe200078e3cff */
[----:B------:R-:W-:Y:S01]  /*0d40*/  BSSY.RECONVERGENT B0, `(.L_x_17) ;  /* 0x000002e000007945 */ /* 0x000fe20003800200 */
[----:B------:R-:W-:-:S03]  /*0d50*/  LOP3.LUT R29, R29, R20, RZ, 0x3c, !PT ;  /* 0x000000141d1d7212 */ /* 0x000fc600078e3cff */
[----:B------:R-:W-:Y:S02]  /*0d60*/  IMAD.SHL.U32 R27, R41, 0x2, RZ ;  /* 0x00000002291b7824 */ /* 0x000fe400078e00ff */
[----:B-1----:R-:W-:-:S03]  /*0d70*/  IMAD.SHL.U32 R11, R29, 0x2, RZ ;  /* 0x000000021d0b7824 */ /* 0x002fc600078e00ff */
[----:B------:R-:W-:-:S04]  /*0d80*/  LOP3.LUT R26, R19, R26, R27, 0x96, !PT ;  /* 0x0000001a131a7212 */ /* 0x000fc800078e961b */
[----:B------:R-:W-:-:S04]  /*0d90*/  LOP3.LUT R42, R26, R41, RZ, 0x3c, !PT ;  /* 0x000000291a2a7212 */ /* 0x000fc800078e3cff */
[----:B------:R-:W-:Y:S02]  /*0da0*/  SHF.L.U32 R20, R42, 0x4, RZ ;  /* 0x000000042a147819 */ /* 0x000fe400000006ff */
[C---:B------:R-:W-:Y:S01]  /*0db0*/  IADD3 R37, PT, PT, R40.reuse, 0x587c5, R42 ;  /* 0x000587c528257810 */ /* 0x040fe20007ffe02a */
[----:B------:R-:W-:Y:S01]  /*0dc0*/  VIADD R40, R40, 0xb0f8a ;  /* 0x000b0f8a28287836 */ /* 0x000fe20000000000 */
[----:B------:R-:W-:-:S04]  /*0dd0*/  LOP3.LUT R11, R29, R11, R20, 0x96, !PT ;  /* 0x0000000b1d0b7212 */ /* 0x000fc800078e9614 */
[----:B------:R-:W-:-:S05]  /*0de0*/  LOP3.LUT R11, R11, R42, RZ, 0x3c, !PT ;  /* 0x0000002a0b0b7212 */ /* 0x000fca00078e3cff */
[----:B------:R-:W-:-:S04]  /*0df0*/  IMAD.IADD R28, R40, 0x1, R11 ;  /* 0x00000001281c7824 */ /* 0x000fc800078e020b */
[----:B------:R-:W-:-:S03]  /*0e00*/  IMAD.WIDE.U32 R28, R28, 0x200000, RZ ;  /* 0x002000001c1c7825 */ /* 0x000fc600078e00ff */
[----:B------:R-:W-:Y:S01]  /*0e10*/  LOP3.LUT R36, R28, R37, RZ, 0x3c, !PT ;  /* 0x000000251c247212 */ /* 0x000fe200078e3cff */
[----:B------:R-:W-:-:S04]  /*0e20*/  IMAD.MOV.U32 R37, RZ, RZ, R29 ;  /* 0x000000ffff257224 */ /* 0x000fc800078e001d */
[----:B------:R-:W-:Y:S08]  /*0e30*/  I2F.F64.U64 R28, R36 ;  /* 0x00000024001c7312 */ /* 0x000ff00000301800 */
[----:B----4-:R0:W1:Y:S08]  /*0e40*/  I2F.F64 R8, R7 ;  /* 0x0000000700087312 */ /* 0x0100700000201c00 */
[----:B------:R-:W2:Y:S01]  /*0e50*/  I2F.F64 R26, R10 ;  /* 0x0000000a001a7312 */ /* 0x000ea20000201c00 */
[----:B0-----:R-:W-:-:S07]  /*0e60*/  IADD3 R7, PT, PT, R7, -R10, RZ ;  /* 0x8000000a07077210 */ /* 0x001fce0007ffe0ff */
[----:B-1----:R-:W0:Y:S01]  /*0e70*/  MUFU.RCP64H R33, R9 ;  /* 0x0000000900217308 */ /* 0x002e220000001800 */
[----:B--2---:R-:W-:Y:S02]  /*0e80*/  DMUL R26, R26, R14 ;  /* 0x0000000e1a1a7228 */ /* 0x004fe40000000000 */
[----:B------:R-:W-:Y:S02]  /*0e90*/  DADD R14, -R12, R14 ;  /* 0x000000000c0e7229 */ /* 0x000fe4000000010e */
[----:B0-----:R-:W-:-:S08]  /*0ea0*/  DFMA R30, -R8, R32, 1 ;  /* 0x3ff00000081e742b */ /* 0x001fd00000000120 */
[----:B------:R-:W-:Y:S02]  /*0eb0*/  DFMA R34, R30, R30, R30 ;  /* 0x0000001e1e22722b */ /* 0x000fe4000000001e */
[----:B------:R-:W0:Y:S06]  /*0ec0*/  I2F.F64 R30, R7 ;  /* 0x00000007001e7312 */ /* 0x000e2c0000201c00 */
[----:B------:R-:W-:Y:S01]  /*0ed0*/  DFMA R32, R32, R34, R32 ;  /* 0x000000222020722b */ /* 0x000fe20000000020 */
[----:B------:R-:W-:Y:S02]  /*0ee0*/  IMAD.MOV.U32 R34, RZ, RZ, 0x0 ;  /* 0x00000000ff227424 */ /* 0x000fe400078e00ff */
[----:B------:R-:W-:Y:S01]  /*0ef0*/  IMAD.MOV.U32 R35, RZ, RZ, 0x3ca00000 ;  /* 0x3ca00000ff237424 */ /* 0x000fe200078e00ff */
[----:B0-----:R-:W-:-:S05]  /*0f00*/  DFMA R26, R30, R12, R26 ;  /* 0x0000000c1e1a722b */ /* 0x001fca000000001a */
[----:B------:R-:W-:Y:S02]  /*0f10*/  DFMA R28, R28, R34, 5.5511151231257827021e-17 ;  /* 0x3c9000001c1c742b */ /* 0x000fe40000000022 */
        /* <DEDUP_REMOVED lines=14> */
[----:B------:R-:W-:Y:S01]  /*1000*/  MOV R12, R30 ;  /* 0x0000001e000c7202 */ /* 0x000fe20000000f00 */
[----:B------:R-:W-:-:S07]  /*1010*/  IMAD.MOV.U32 R13, RZ, RZ, R31 ;  /* 0x000000ffff0d7224 */ /* 0x000fce00078e001f */
.L_x_18:
[----:B------:R-:W-:Y:S05]  /*1020*/  BSYNC.RECONVERGENT B0 ;  /* 0x0000000000007941 */ /* 0x000fea0003800200 */
.L_x_17:
[----:B------:R-:W0:Y:S01]  /*1030*/  LDC.64 R14, c[0x0][0x380] ;  /* 0x0000e000ff0e7b82 */ /* 0x000e220000000a00 */
[----:B------:R-:W-:Y:S01]  /*1040*/  IMAD.MOV.U32 R9, RZ, RZ, R19 ;  /* 0x000000ffff097224 */ /* 0x000fe200078e0013 */
[----:B------:R-:W-:Y:S01]  /*1050*/  MOV R19, R11 ;  /* 0x0000000b00137202 */ /* 0x000fe20000000f00 */
[----:B------:R-:W-:Y:S02]  /*1060*/  IMAD.MOV.U32 R7, RZ, RZ, R21 ;  /* 0x000000ffff077224 */ /* 0x000fe400078e0015 */
[----:B------:R-:W-:Y:S02]  /*1070*/  IMAD.MOV.U32 R8, RZ, RZ, R18 ;  /* 0x000000ffff087224 */ /* 0x000fe400078e0012 */
[----:B0-----:R-:W-:-:S05]  /*1080*/  IMAD.WIDE R14, R6, 0x8, R14 ;  /* 0x00000008060e7825 */ /* 0x001fca00078e020e */
[----:B------:R0:W-:Y:S02]  /*1090*/  STG.E.64 desc[UR14][R14.64], R12 ;  /* 0x0000000c0e007986 */ /* 0x0001e4000c101b0e */
.L_x_16:
[----:B------:R-:W1:Y:S01]  /*10a0*/  LDCU UR4, c[0x0][0x3b8] ;  /* 0x00007700ff0477ac */ /* 0x000e620008000800 */
[----:B-----5:R-:W-:Y:S01]  /*10b0*/  IMAD.MOV.U32 R6, RZ, RZ, R40 ;  /* 0x000000ffff067224 */ /* 0x020fe200078e0028 */
[----:B------:R2:W-:Y:S01]  /*10c0*/  STG.E.64 desc[UR14][R24.64+0x18], R16 ;  /* 0x0000181018007986 */ /* 0x0005e2000c101b0e */
[----:B------:R-:W-:Y:S02]  /*10d0*/  IMAD.MOV.U32 R43, RZ, RZ, R19 ;  /* 0x000000ffff2b7224 */ /* 0x000fe400078e0013 */
[----:B------:R-:W-:Y:S01]  /*10e0*/  IMAD.IADD R2, R3, 0x1, R2 ;  /* 0x0000000103027824 */ /* 0x000fe200078e0202 */
[----:B------:R2:W-:Y:S04]  /*10f0*/  STG.E.64 desc[UR14][R24.64+0x28], R22 ;  /* 0x0000281618007986 */ /* 0x0005e8000c101b0e */
[----:B------:R2:W-:Y:S04]  /*1100*/  STG.E desc[UR14][R24.64+0x20], R5 ;  /* 0x0000200518007986 */ /* 0x0005e8000c10190e */
[----:B------:R2:W-:Y:S04]  /*1110*/  STG.E.64 desc[UR14][R24.64], R6 ;  /* 0x0000000618007986 */ /* 0x0005e8000c101b0e */
[----:B------:R2:W-:Y:S01]  /*1120*/  STG.E.64 desc[UR14][R24.64+0x8], R8 ;  /* 0x0000080818007986 */ /* 0x0005e2000c101b0e */
[----:B-1----:R-:W-:-:S03]  /*1130*/  ISETP.GE.AND P0, PT, R2, UR4, PT ;  /* 0x0000000402007c0c */ /* 0x002fc6000bf06270 */
[----:B------:R2:W-:Y:S10]  /*1140*/  STG.E.64 desc[UR14][R24.64+0x10], R42 ;  /* 0x0000102a18007986 */ /* 0x0005f4000c101b0e */
[----:B------:R-:W-:Y:S05]  /*1150*/  @!P0 BRA `(.L_x_19) ;  /* 0xfffffff000088947 */ /* 0x000fea000383ffff */
[----:B------:R-:W-:Y:S05]  /*1160*/  EXIT ;  /* 0x000000000000794d */ /* 0x000fea0003800000 */
        .weak           $__internal_0_$__cuda_sm20_div_rn_f64_full
        .type           $__internal_0_$__cuda_sm20_div_rn_f64_full,@function
        .size           $__internal_0_$__cuda_sm20_div_rn_f64_full,(.L_x_51 - $__internal_0_$__cuda_sm20_div_rn_f64_full)
$__internal_0_$__cuda_sm20_div_rn_f64_full:
[C---:B------:R-:W-:Y:S01]  /*1170*/  FSETP.GEU.AND P0, PT, |R29|.reuse, 1.469367938527859385e-39, PT ;  /* 0x001000001d00780b */ /* 0x040fe20003f0e200 */
[----:B------:R-:W-:Y:S01]  /*1180*/  IMAD.MOV.U32 R48, RZ, RZ, 0x1ca00000 ;  /* 0x1ca00000ff307424 */ /* 0x000fe200078e00ff */
[----:B------:R-:W-:Y:S01]  /*1190*/  LOP3.LUT R26, R29, 0x800fffff, RZ, 0xc0, !PT ;  /* 0x800fffff1d1a7812 */ /* 0x000fe200078ec0ff */
[----:B------:R-:W-:Y:S01]  /*11a0*/  BSSY.RECONVERGENT B1, `(.L_x_20) ;  /* 0x0000054000017945 */ /* 0x000fe20003800200 */
[----:B------:R-:W-:Y:S02]  /*11b0*/  MOV R32, 0x1 ;  /* 0x0000000100207802 */ /* 0x000fe40000000f00 */
[----:B------:R-:W-:Y:S01]  /*11c0*/  LOP3.LUT R27, R26, 0x3ff00000, RZ, 0xfc, !PT ;  /* 0x3ff000001a1b7812 */ /* 0x000fe200078efcff */
[----:B------:R-:W-:Y:S01]  /*11d0*/  IMAD.MOV.U32 R26, RZ, RZ, R28 ;  /* 0x000000ffff1a7224 */ /* 0x000fe200078e001c */
[C---:B------:R-:W-:Y:S02]  /*11e0*/  FSETP.GEU.AND P2, PT, |R31|.reuse, 1.469367938527859385e-39, PT ;  /* 0x001000001f00780b */ /* 0x040fe40003f4e200 */
[----:B------:R-:W-:-:S02]  /*11f0*/  LOP3.LUT R47, R31, 0x7ff00000, RZ, 0xc0, !PT ;  /* 0x7ff000001f2f7812 */ /* 0x000fc400078ec0ff */
[----:B------:R-:W-:Y:S01]  /*1200*/  LOP3.LUT R50, R29, 0x7ff00000, RZ, 0xc0, !PT ;  /* 0x7ff000001d327812 */ /* 0x000fe200078ec0ff */
[----:B------:R-:W-:-:S03]  /*1210*/  @!P0 DMUL R26, R28, 8.98846567431157953865e+307 ;  /* 0x7fe000001c1a8828 */ /* 0x000fc60000000000 */
[----:B------:R-:W-:-:S03]  /*1220*/  ISETP.GE.U32.AND P1, PT, R47, R50, PT ;  /* 0x000000322f00720c */ /* 0x000fc60003f26070 */
[----:B------:R-:W0:Y:S02]  /*1230*/  MUFU.RCP64H R33, R27 ;  /* 0x0000001b00217308 */ /* 0x000e240000001800 */
[----:B------:R-:W-:Y:S02]  /*1240*/  @!P2 LOP3.LUT R34, R29, 0x7ff00000, RZ, 0xc0, !PT ;  /* 0x7ff000001d22a812 */ /* 0x000fe400078ec0ff */
[----:B------:R-:W-:Y:S02]  /*1250*/  @!P0 LOP3.LUT R50, R27, 0x7ff00000, RZ, 0xc0, !PT ;  /* 0x7ff000001b328812 */ /* 0x000fe400078ec0ff */
[----:B------:R-:W-:-:S04]  /*1260*/  @!P2 ISETP.GE.U32.AND P3, PT, R47, R34, PT ;  /* 0x000000222f00a20c */ /* 0x000fc80003f66070 */
[----:B------:R-:W-:-:S04]  /*1270*/  @!P2 SEL R35, R48, 0x63400000, !P3 ;  /* 0x634000003023a807 */ /* 0x000fc80005800000 */
[----:B------:R-:W-:Y:S01]  /*1280*/  @!P2 LOP3.LUT R38, R35, 0x80000000, R31, 0xf8, !PT ;  /* 0x800000002326a812 */ /* 0x000fe200078ef81f */
[----:B0-----:R-:W-:-:S03]  /*1290*/  DFMA R36, R32, -R26, 1 ;  /* 0x3ff000002024742b */ /* 0x001fc6000000081a */
[----:B------:R-:W-:Y:S01]  /*12a0*/  @!P2 LOP3.LUT R39, R38, 0x100000, RZ, 0xfc, !PT ;  /* 0x001000002627a812 */ /* 0x000fe200078efcff */
[----:B------:R-:W-:-:S04]  /*12b0*/  @!P2 IMAD.MOV.U32 R38, RZ, RZ, RZ ;  /* 0x000000ffff26a224 */ /* 0x000fc800078e00ff */
[----:B------:R-:W-:-:S08]  /*12c0*/  DFMA R36, R36, R36, R36 ;  /* 0x000000242424722b */ /* 0x000fd00000000024 */
[----:B------:R-:W-:Y:S01]  /*12d0*/  DFMA R36, R32, R36, R32 ;  /* 0x000000242024722b */ /* 0x000fe20000000020 */
[----:B------:R-:W-:Y:S01]  /*12e0*/  SEL R33, R48, 0x63400000, !P1 ;  /* 0x6340000030217807 */ /* 0x000fe20004800000 */
[----:B------:R-:W-:-:S03]  /*12f0*/  IMAD.MOV.U32 R32, RZ, RZ, R30 ;  /* 0x000000ffff207224 */ /* 0x000fc600078e001e */
[----:B------:R-:W-:-:S03]  /*1300*/  LOP3.LUT R33, R33, 0x800fffff, R31, 0xf8, !PT ;  /* 0x800fffff21217812 */ /* 0x000fc600078ef81f */
[----:B------:R-:W-:-:S03]  /*1310*/  DFMA R34, R36, -R26, 1 ;  /* 0x3ff000002422742b */ /* 0x000fc6000000081a */
[----:B------:R-:W-:-:S05]  /*1320*/  @!P2 DFMA R32, R32, 2, -R38 ;  /* 0x400000002020a82b */ /* 0x000fca0000000826 */
[----:B------:R-:W-:-:S08]  /*1330*/  DFMA R34, R36, R34, R36 ;  /* 0x000000222422722b */ /* 0x000fd00000000024 */
[----:B------:R-:W-:-:S08]  /*1340*/  DMUL R36, R34, R32 ;  /* 0x0000002022247228 */ /* 0x000fd00000000000 */
[----:B------:R-:W-:-:S08]  /*1350*/  DFMA R38, R36, -R26, R32 ;  /* 0x8000001a2426722b */ /* 0x000fd00000000020 */
[----:B------:R-:W-:Y:S01]  /*1360*/  DFMA R38, R34, R38, R36 ;  /* 0x000000262226722b */ /* 0x000fe20000000024 */
[----:B------:R-:W-:Y:S01]  /*1370*/  IMAD.MOV.U32 R36, RZ, RZ, R47 ;  /* 0x000000ffff247224 */ /* 0x000fe200078e002f */
[----:B------:R-:W-:Y:S01]  /*1380*/  @!P2 LOP3.LUT R36, R33, 0x7ff00000, RZ, 0xc0, !PT ;  /* 0x7ff000002124a812 */ /* 0x000fe200078ec0ff */
[----:B------:R-:W-:-:S03]  /*1390*/  VIADD R35, R50, 0xffffffff ;  /* 0xffffffff32237836 */ /* 0x000fc60000000000 */
[----:B------:R-:W-:-:S04]  /*13a0*/  IADD3 R34, PT, PT, R36, -0x1, RZ ;  /* 0xffffffff24227810 */ /* 0x000fc80007ffe0ff */
[----:B------:R-:W-:-:S04]  /*13b0*/  ISETP.GT.U32.AND P0, PT, R34, 0x7feffffe, PT ;  /* 0x7feffffe2200780c */ /* 0x000fc80003f04070 */
[----:B------:R-:W-:-:S13]  /*13c0*/  ISETP.GT.U32.OR P0, PT, R35, 0x7feffffe, P0 ;  /* 0x7feffffe2300780c */ /* 0x000fda0000704470 */
[----:B------:R-:W-:Y:S05]  /*13d0*/  @P0 BRA `(.L_x_21) ;  /* 0x00000000006c0947 */ /* 0x000fea0003800000 */
[----:B------:R-:W-:-:S04]  /*13e0*/  LOP3.LUT R34, R29, 0x7ff00000, RZ, 0xc0, !PT ;  /* 0x7ff000001d227812 */ /* 0x000fc800078ec0ff */
[CC--:B------:R-:W-:Y:S02]  /*13f0*/  VIADDMNMX R30, R47.reuse, -R34.reuse, 0xb9600000, !PT ;  /* 0xb96000002f1e7446 */ /* 0x0c0fe40007800922 */
[----:B------:R-:W-:Y:S02]  /*1400*/  ISETP.GE.U32.AND P0, PT, R47, R34, PT ;  /* 0x000000222f00720c */ /* 0x000fe40003f06070 */
[----:B------:R-:W-:Y:S02]  /*1410*/  VIMNMX R30, PT, PT, R30, 0x46a00000, PT ;  /* 0x46a000001e1e7848 */ /* 0x000fe40003fe0100 */
[----:B------:R-:W-:-:S05]  /*1420*/  SEL R31, R48, 0x63400000, !P0 ;  /* 0x63400000301f7807 */ /* 0x000fca0004000000 */
[----:B------:R-:W-:Y:S02]  /*1430*/  IMAD.IADD R36, R30, 0x1, -R31 ;  /* 0x000000011e247824 */ /* 0x000fe400078e0a1f */
[----:B------:R-:W-:Y:S02]  /*1440*/  IMAD.MOV.U32 R30, RZ, RZ, RZ ;  /* 0x000000ffff1e7224 */ /* 0x000fe400078e00ff */
[----:B------:R-:W-:-:S06]  /*1450*/  VIADD R31, R36, 0x7fe00000 ;  /* 0x7fe00000241f7836 */ /* 0x000fcc0000000000 */
[----:B------:R-:W-:-:S10]  /*1460*/  DMUL R34, R38, R30 ;  /* 0x0000001e26227228 */ /* 0x000fd40000000000 */
[----:B------:R-:W-:-:S13]  /*1470*/  FSETP.GTU.AND P0, PT, |R35|, 1.469367938527859385e-39, PT ;  /* 0x001000002300780b */ /* 0x000fda0003f0c200 */
[----:B------:R-:W-:Y:S05]  /*1480*/  @P0 BRA `(.L_x_22) ;  /* 0x0000000000940947 */ /* 0x000fea0003800000 */
[----:B------:R-:W-:Y:S01]  /*1490*/  DFMA R26, R38, -R26, R32 ;  /* 0x8000001a261a722b */ /* 0x000fe20000000020 */
[----:B------:R-:W-:-:S09]  /*14a0*/  MOV R30, RZ ;  /* 0x000000ff001e7202 */ /* 0x000fd20000000f00 */
[C---:B------:R-:W-:Y:S02]  /*14b0*/  FSETP.NEU.AND P0, PT, R27.reuse, RZ, PT ;  /* 0x000000ff1b00720b */ /* 0x040fe40003f0d000 */
[----:B------:R-:W-:-:S04]  /*14c0*/  LOP3.LUT R29, R27, 0x80000000, R29, 0x48, !PT ;  /* 0x800000001b1d7812 */ /* 0x000fc800078e481d */
[----:B------:R-:W-:-:S07]  /*14d0*/  LOP3.LUT R31, R29, R31, RZ, 0xfc, !PT ;  /* 0x0000001f1d1f7212 */ /* 0x000fce00078efcff */
[----:B------:R-:W-:Y:S05]  /*14e0*/  @!P0 BRA `(.L_x_22) ;  /* 0x00000000007c8947 */ /* 0x000fea0003800000 */
[----:B------:R-:W-:Y:S01]  /*14f0*/  IMAD.MOV R27, RZ, RZ, -R36 ;  /* 0x000000ffff1b7224 */ /* 0x000fe200078e0a24 */
[----:B------:R-:W-:Y:S01]  /*1500*/  DMUL.RP R30, R38, R30 ;  /* 0x0000001e261e7228 */ /* 0x000fe20000008000 */
[----:B------:R-:W-:-:S06]  /*1510*/  IMAD.MOV.U32 R26, RZ, RZ, RZ ;  /* 0x000000ffff1a7224 */ /* 0x000fcc00078e00ff */
[----:B------:R-:W-:-:S03]  /*1520*/  DFMA R26, R34, -R26, R38 ;  /* 0x8000001a221a722b */ /* 0x000fc60000000026 */
[----:B------:R-:W-:-:S03]  /*1530*/  LOP3.LUT R29, R31, R29, RZ, 0x3c, !PT ;  /* 0x0000001d1f1d7212 */ /* 0x000fc600078e3cff */
[----:B------:R-:W-:-:S04]  /*1540*/  IADD3 R26, PT, PT, -R36, -0x43300000, RZ ;  /* 0xbcd00000241a7810 */ /* 0x000fc80007ffe1ff */
[----:B------:R-:W-:-:S04]  /*1550*/  FSETP.NEU.AND P0, PT, |R27|, R26, PT ;  /* 0x0000001a1b00720b */ /* 0x000fc80003f0d200 */
[----:B------:R-:W-:Y:S02]  /*1560*/  FSEL R34, R30, R34, !P0 ;  /* 0x000000221e227208 */ /* 0x000fe40004000000 */
[----:B------:R-:W-:Y:S01]  /*1570*/  FSEL R35, R29, R35, !P0 ;  /* 0x000000231d237208 */ /* 0x000fe20004000000 */
[----:B------:R-:W-:Y:S06]  /*1580*/  BRA `(.L_x_22) ;  /* 0x0000000000547947 */ /* 0x000fec0003800000 */
.L_x_21:
[----:B------:R-:W-:-:S14]  /*1590*/  DSETP.NAN.AND P0, PT, R30, R30, PT ;  /* 0x0000001e1e00722a */ /* 0x000fdc0003f08000 */
[----:B------:R-:W-:Y:S05]  /*15a0*/  @P0 BRA `(.L_x_23) ;  /* 0x0000000000440947 */ /* 0x000fea0003800000 */
[----:B------:R-:W-:-:S14]  /*15b0*/  DSETP.NAN.AND P0, PT, R28, R28, PT ;  /* 0x0000001c1c00722a */ /* 0x000fdc0003f08000 */
[----:B------:R-:W-:Y:S05]  /*15c0*/  @P0 BRA `(.L_x_24) ;  /* 0x0000000000300947 */ /* 0x000fea0003800000 */
[----:B------:R-:W-:Y:S01]  /*15d0*/  ISETP.NE.AND P0, PT, R36, R50, PT ;  /* 0x000000322400720c */ /* 0x000fe20003f05270 */
[----:B------:R-:W-:Y:S02]  /*15e0*/  IMAD.MOV.U32 R34, RZ, RZ, 0x0 ;  /* 0x00000000ff227424 */ /* 0x000fe400078e00ff */
[----:B------:R-:W-:-:S10]  /*15f0*/  IMAD.MOV.U32 R35, RZ, RZ, -0x80000 ;  /* 0xfff80000ff237424 */ /* 0x000fd400078e00ff */
[----:B------:R-:W-:Y:S05]  /*1600*/  @!P0 BRA `(.L_x_22) ;  /* 0x0000000000348947 */ /* 0x000fea0003800000 */
[----:B------:R-:W-:Y:S02]  /*1610*/  ISETP.NE.AND P0, PT, R36, 0x7ff00000, PT ;  /* 0x7ff000002400780c */ /* 0x000fe40003f05270 */
[----:B------:R-:W-:Y:S02]  /*1620*/  LOP3.LUT R35, R31, 0x80000000, R29, 0x48, !PT ;  /* 0x800000001f237812 */ /* 0x000fe400078e481d */
[----:B------:R-:W-:-:S13]  /*1630*/  ISETP.EQ.OR P0, PT, R50, RZ, !P0 ;  /* 0x000000ff3200720c */ /* 0x000fda0004702670 */
[----:B------:R-:W-:Y:S02]  /*1640*/  @P0 LOP3.LUT R26, R35, 0x7ff00000, RZ, 0xfc, !PT ;  /* 0x7ff00000231a0812 */ /* 0x000fe400078efcff */
[----:B------:R-:W-:Y:S01]  /*1650*/  @!P0 MOV R34, RZ ;  /* 0x000000ff00228202 */ /* 0x000fe20000000f00 */
[----:B------:R-:W-:Y:S02]  /*1660*/  @P0 IMAD.MOV.U32 R34, RZ, RZ, RZ ;  /* 0x000000ffff220224 */ /* 0x000fe400078e00ff */
[----:B------:R-:W-:Y:S01]  /*1670*/  @P0 IMAD.MOV.U32 R35, RZ, RZ, R26 ;  /* 0x000000ffff230224 */ /* 0x000fe200078e001a */
[----:B------:R-:W-:Y:S06]  /*1680*/  BRA `(.L_x_22) ;  /* 0x0000000000147947 */ /* 0x000fec0003800000 */
.L_x_24:
[----:B------:R-:W-:Y:S01]  /*1690*/  LOP3.LUT R35, R29, 0x80000, RZ, 0xfc, !PT ;  /* 0x000800001d237812 */ /* 0x000fe200078efcff */
[----:B------:R-:W-:Y:S01]  /*16a0*/  IMAD.MOV.U32 R34, RZ, RZ, R28 ;  /* 0x000000ffff227224 */ /* 0x000fe200078e001c */
[----:B------:R-:W-:Y:S06]  /*16b0*/  BRA `(.L_x_22) ;  /* 0x0000000000087947 */ /* 0x000fec0003800000 */
.L_x_23:
[----:B------:R-:W-:Y:S01]  /*16c0*/  LOP3.LUT R35, R31, 0x80000, RZ, 0xfc, !PT ;  /* 0x000800001f237812 */ /* 0x000fe200078efcff */
[----:B------:R-:W-:-:S07]  /*16d0*/  IMAD.MOV.U32 R34, RZ, RZ, R30 ;  /* 0x000000ffff227224 */ /* 0x000fce00078e001e */
.L_x_22:
[----:B------:R-:W-:Y:S05]  /*16e0*/  BSYNC.RECONVERGENT B1 ;  /* 0x0000000000017941 */ /* 0x000fea0003800200 */
.L_x_20:
[----:B------:R-:W-:Y:S01]  /*16f0*/  IMAD.MOV.U32 R26, RZ, RZ, R20 ;  /* 0x000000ffff1a7224 */ /* 0x000fe200078e0014 */
[----:B------:R-:W-:Y:S01]  /*1700*/  MOV R30, R34 ;  /* 0x00000022001e7202 */ /* 0x000fe20000000f00 */
[----:B------:R-:W-:Y:S02]  /*1710*/  IMAD.MOV.U32 R27, RZ, RZ, 0x0 ;  /* 0x00000000ff1b7424 */ /* 0x000fe400078e00ff */
[----:B------:R-:W-:Y:S02]  /*1720*/  IMAD.MOV.U32 R31, RZ, RZ, R35 ;  /* 0x000000ffff1f7224 */ /* 0x000fe400078e0023 */
[----:B------:R-:W-:Y:S05]  /*1730*/  RET.REL.NODEC R26 `(_Z10randvectorPdS_S_PiS0_iP17curandStateXORWOWi) ;  /* 0xffffffe81a307950 */ /* 0x000fea0003c3ffff */
.L_x_25:
        /* <DEDUP_REMOVED lines=12> */
.L_x_51:


//--------------------- .text._Z9fillindexPiS_ii  --------------------------
	.section	.text._Z9fillindexPiS_ii,"ax",@progbits
	.align	128
        .global         _Z9fillindexPiS_ii
        .type           _Z9fillindexPiS_ii,@function
        .size           _Z9fillindexPiS_ii,(.L_x_54 - _Z9fillindexPiS_ii)
        .other          _Z9fillindexPiS_ii,@"STO_CUDA_ENTRY STV_DEFAULT"
_Z9fillindexPiS_ii:
.text._Z9fillindexPiS_ii:
        /* <DEDUP_REMOVED lines=13> */
[----:B------:R-:W1:Y:S04]  /*00d0*/  LDCU UR8, c[0x0][0x370] ;  /* 0x00006e00ff0877ac */ /* 0x000e680008000800 */
[----:B------:R-:W-:Y:S01]  /*00e0*/  VIADD R0, R16, 0xffffffff ;  /* 0xffffffff10007836 */ /* 0x000fe20000000000 */
[----:B------:R-:W2:Y:S04]  /*00f0*/  LDCU.64 UR10, c[0x0][0x358] ;  /* 0x00006b00ff0a77ac */ /* 0x000ea80008000a00 */
[----:B------:R-:W-:-:S02]  /*0100*/  ISETP.GE.U32.AND P0, PT, R0, 0x3, PT ;  /* 0x000000030000780c */ /* 0x000fc40003f06070 */
[C---:B------:R-:W-:Y:S02]  /*0110*/  LOP3.LUT R0, R7.reuse, 0x7ffffff8, RZ, 0xc0, !PT ;  /* 0x7ffffff807007812 */ /* 0x040fe400078ec0ff */
[----:B------:R-:W-:Y:S01]  /*0120*/  LOP3.LUT R7, R7, 0x3, RZ, 0xc0, !PT ;  /* 0x0000000307077812 */ /* 0x000fe200078ec0ff */
[----:B0-----:R-:W-:Y:S02]  /*0130*/  UIADD3 UR6, UP0, UPT, UR6, 0x10, URZ ;  /* 0x0000001006067890 */ /* 0x001fe4000ff1e0ff */
[----:B------:R-:W-:Y:S01]  /*0140*/  IMAD.MOV R8, RZ, RZ, -R0 ;  /* 0x000000ffff087224 */ /* 0x000fe200078e0a00 */
[----:B------:R-:W-:Y:S01]  /*0150*/  UIADD3 UR4, UP1, UPT, UR4, 0x10, URZ ;  /* 0x0000001004047890 */ /* 0x000fe2000ff3e0ff */
[----:B-1----:R-:W-:Y:S01]  /*0160*/  IMAD R9, R9, UR8, RZ ;  /* 0x0000000809097c24 */ /* 0x002fe2000f8e02ff */
[----:B------:R-:W-:Y:S02]  /*0170*/  UIADD3.X UR7, UPT, UPT, URZ, UR7, URZ, UP0, !UPT ;  /* 0x00000007ff077290 */ /* 0x000fe400087fe4ff */
[----:B------:R-:W-:-:S12]  /*0180*/  UIADD3.X UR5, UPT, UPT, URZ, UR5, URZ, UP1, !UPT ;  /* 0x00000005ff057290 */ /* 0x000fd80008ffe4ff */
.L_x_31:
[----:B0-----:R-:W0:Y:S01]  /*0190*/  LDCU UR8, c[0x0][0x390] ;  /* 0x00007200ff0877ac */ /* 0x001e220008000800 */
[----:B------:R-:W-:Y:S01]  /*01a0*/  IMAD.MOV.U32 R11, RZ, RZ, RZ ;  /* 0x000000ffff0b7224 */ /* 0x000fe200078e00ff */
[----:B------:R-:W-:Y:S01]  /*01b0*/  MOV R13, R6 ;  /* 0x00000006000d7202 */ /* 0x000fe20000000f00 */
[----:B0-----:R-:W-:Y:S02]  /*01c0*/  UISETP.GE.U32.AND UP0, UPT, UR8, 0x8, UPT ;  /* 0x000000080800788c */ /* 0x001fe4000bf06070 */
[----:B------:R-:W-:-:S07]  /*01d0*/  IMAD R10, R6, UR8, RZ ;  /* 0x00000008060a7c24 */ /* 0x000fce000f8e02ff */
[----:B------:R-:W-:Y:S05]  /*01e0*/  BRA.U !UP0, `(.L_x_26) ;  /* 0x0000001908b47547 */ /* 0x000fea000b800000 */
[----:B------:R-:W-:Y:S01]  /*01f0*/  IMAD.MOV.U32 R12, RZ, RZ, R10 ;  /* 0x000000ffff0c7224 */ /* 0x000fe200078e000a */
[----:B------:R-:W-:Y:S01]  /*0200*/  MOV R11, R8 ;  /* 0x00000008000b7202 */ /* 0x000fe20000000f00 */
[----:B------:R-:W-:Y:S02]  /*0210*/  IMAD.U32 R2, RZ, RZ, UR6 ;  /* 0x00000006ff027e24 */ /* 0x000fe4000f8e00ff */
[----:B------:R-:W-:Y:S02]  /*0220*/  IMAD.U32 R3, RZ, RZ, UR7 ;  /* 0x00000007ff037e24 */ /* 0x000fe4000f8e00ff */
[----:B------:R-:W-:-:S07]  /*0230*/  IMAD.MOV.U32 R13, RZ, RZ, R6 ;  /* 0x000000ffff0d7224 */ /* 0x000fce00078e0006 */
.L_x_27:
[----:B--2---:R-:W2:Y:S01]  /*0240*/  LDG.E R20, desc[UR10][R2.64+-0x10] ;  /* 0xfffff00a02147981 */ /* 0x004ea2000c1e1900 */
[----:B------:R-:W-:Y:S02]  /*0250*/  IABS R17, R13 ;  /* 0x0000000d00117213 */ /* 0x000fe40000000000 */
[----:B------:R-:W-:Y:S02]  /*0260*/  ISETP.GE.AND P3, PT, R13, RZ, PT ;  /* 0x000000ff0d00720c */ /* 0x000fe40003f66270 */
[-C--:B--2---:R-:W-:Y:S02]  /*0270*/  IABS R14, R20.reuse ;  /* 0x00000014000e7213 */ /* 0x084fe40000000000 */
[----:B------:R-:W-:Y:S02]  /*0280*/  IABS R21, R20 ;  /* 0x0000001400157213 */ /* 0x000fe40000000000 */
[----:B------:R-:W0:Y:S08]  /*0290*/  I2F.RP R15, R14 ;  /* 0x0000000e000f7306 */ /* 0x000e300000209400 */
[----:B0-----:R-:W0:Y:S02]  /*02a0*/  MUFU.RCP R15, R15 ;  /* 0x0000000f000f7308 */ /* 0x001e240000001000 */
[----:B0-----:R-:W-:-:S06]  /*02b0*/  VIADD R4, R15, 0xffffffe ;  /* 0x0ffffffe0f047836 */ /* 0x001fcc0000000000 */
[----:B------:R0:W1:Y:S02]  /*02c0*/  F2I.FTZ.U32.TRUNC.NTZ R5, R4 ;  /* 0x0000000400057305 */ /* 0x000064000021f000 */
[----:B0-----:R-:W-:Y:S02]  /*02d0*/  HFMA2 R4, -RZ, RZ, 0, 0 ;  /* 0x00000000ff047431 */ /* 0x001fe400000001ff */
[----:B-1----:R-:W-:-:S04]  /*02e0*/  IMAD.MOV R19, RZ, RZ, -R5 ;  /* 0x000000ffff137224 */ /* 0x002fc800078e0a05 */
[----:B------:R-:W-:-:S04]  /*02f0*/  IMAD R19, R19, R14, RZ ;  /* 0x0000000e13137224 */ /* 0x000fc800078e02ff */
[----:B------:R-:W-:Y:S01]  /*0300*/  IMAD.HI.U32 R18, R5, R19, R4 ;  /* 0x0000001305127227 */ /* 0x000fe200078e0004 */
[----:B------:R-:W-:-:S03]  /*0310*/  MOV R4, UR4 ;  /* 0x0000000400047c02 */ /* 0x000fc60008000f00 */
[----:B------:R-:W-:Y:S02]  /*0320*/  IMAD.MOV R5, RZ, RZ, -R21 ;  /* 0x000000ffff057224 */ /* 0x000fe400078e0a15 */
[----:B------:R-:W-:-:S04]  /*0330*/  IMAD.HI.U32 R18, R18, R17, RZ ;  /* 0x0000001112127227 */ /* 0x000fc800078e00ff */
[----:B------:R-:W-:-:S05]  /*0340*/  IMAD R5, R18, R5, R17 ;  /* 0x0000000512057224 */ /* 0x000fca00078e0211 */
[----:B------:R-:W-:-:S13]  /*0350*/  ISETP.GT.U32.AND P1, PT, R14, R5, PT ;  /* 0x000000050e00720c */ /* 0x000fda0003f24070 */
[----:B------:R-:W-:Y:S01]  /*0360*/  @!P1 IMAD.IADD R5, R5, 0x1, -R14 ;  /* 0x0000000105059824 */ /* 0x000fe200078e0a0e */
[----:B------:R-:W-:-:S04]  /*0370*/  ISETP.NE.AND P1, PT, R20, RZ, PT ;  /* 0x000000ff1400720c */ /* 0x000fc80003f25270 */
[----:B------:R-:W-:-:S13]  /*0380*/  ISETP.GT.U32.AND P2, PT, R14, R5, PT ;  /* 0x000000050e00720c */ /* 0x000fda0003f44070 */
[----:B------:R-:W-:-:S04]  /*0390*/  @!P2 IMAD.IADD R5, R5, 0x1, -R14 ;  /* 0x000000010505a824 */ /* 0x000fc800078e0a0e */
[----:B------:R-:W-:Y:S02]  /*03a0*/  IMAD.MOV.U32 R19, RZ, RZ, R5 ;  /* 0x000000ffff137224 */ /* 0x000fe400078e0005 */
[----:B------:R-:W-:Y:S02]  /*03b0*/  IMAD.U32 R5, RZ, RZ, UR5 ;  /* 0x00000005ff057e24 */ /* 0x000fe4000f8e00ff */
[----:B------:R-:W-:Y:S01]  /*03c0*/  @!P3 IMAD.MOV R19, RZ, RZ, -R19 ;  /* 0x000000ffff13b224 */ /* 0x000fe200078e0a13 */
[----:B------:R-:W-:Y:S01]  /*03d0*/  @!P1 LOP3.LUT R19, RZ, R20, RZ, 0x33, !PT ;  /* 0x00000014ff139212 */ /* 0x000fe200078e33ff */
[----:B------:R-:W-:-:S05]  /*03e0*/  IMAD.WIDE R4, R12, 0x4, R4 ;  /* 0x000000040c047825 */ /* 0x000fca00078e0204 */
[----:B------:R0:W-:Y:S04]  /*03f0*/  STG.E desc[UR10][R4.64+-0x10], R19 ;  /* 0xfffff01304007986 */ /* 0x0001e8000c10190a */
[----:B------:R-:W2:Y:S04]  /*0400*/  LDG.E R20, desc[UR10][R2.64+-0x10] ;  /* 0xfffff00a02147981 */ /* 0x000ea8000c1e1900 */
[----:B------:R-:W0:Y:S01]  /*0410*/  LDG.E R18, desc[UR10][R2.64+-0xc] ;  /* 0xfffff40a02127981 */ /* 0x000e22000c1e1900 */
[-C--:B--2---:R-:W-:Y:S02]  /*0420*/  IABS R21, R20.reuse ;  /* 0x0000001400157213 */ /* 0x084fe40000000000 */
[----:B------:R-:W-:-:S02]  /*0430*/  IABS R25, R20 ;  /* 0x0000001400197213 */ /* 0x000fc40000000000 */
[----:B------:R-:W1:Y:S01]  /*0440*/  I2F.RP R22, R21 ;  /* 0x0000001500167306 */ /* 0x000e620000209400 */
[----:B0-----:R-:W-:Y:S02]  /*0450*/  IABS R19, R18 ;  /* 0x0000001200137213 */ /* 0x001fe40000000000 */
[----:B------:R-:W-:-:S04]  /*0460*/  LOP3.LUT R13, R13, R20, RZ, 0x3c, !PT ;  /* 0x000000140d0d7212 */ /* 0x000fc800078e3cff */
[----:B------:R-:W-:Y:S01]  /*0470*/  ISETP.GE.AND P3, PT, R13, RZ, PT ;  /* 0x000000ff0d00720c */ /* 0x000fe20003f66270 */
[----:B-1----:R-:W0:Y:S02]  /*0480*/  MUFU.RCP R22, R22 ;  /* 0x0000001600167308 */ /* 0x002e240000001000 */
[----:B0-----:R-:W-:-:S06]  /*0490*/  IADD3 R14, PT, PT, R22, 0xffffffe, RZ ;  /* 0x0ffffffe160e7810 */ /* 0x001fcc0007ffe0ff */
[----:B------:R-:W0:Y:S08]  /*04a0*/  I2F.RP R22, R19 ;  /* 0x0000001300167306 */ /* 0x000e300000209400 */
[----:B------:R1:W2:Y:S08]  /*04b0*/  F2I.FTZ.U32.TRUNC.NTZ R15, R14 ;  /* 0x0000000e000f7305 */ /* 0x0002b0000021f000 */
[----:B0-----:R-:W0:Y:S01]  /*04c0*/  MUFU.RCP R22, R22 ;  /* 0x0000001600167308 */ /* 0x001e220000001000 */
[----:B-1----:R-:W-:-:S02]  /*04d0*/  IMAD.MOV.U32 R14, RZ, RZ, RZ ;  /* 0x000000ffff0e7224 */ /* 0x002fc400078e00ff */
[----:B--2---:R-:W-:-:S04]  /*04e0*/  IMAD.MOV R24, RZ, RZ, -R15 ;  /* 0x000000ffff187224 */ /* 0x004fc800078e0a0f */
[----:B------:R-:W-:-:S04]  /*04f0*/  IMAD R23, R24, R21, RZ ;  /* 0x0000001518177224 */ /* 0x000fc800078e02ff */
[----:B------:R-:W-:-:S04]  /*0500*/  IMAD.HI.U32 R24, R15, R23, R14 ;  /* 0x000000170f187227 */ /* 0x000fc800078e000e */
[----:B------:R-:W-:Y:S02]  /*0510*/  IMAD.MOV R14, RZ, RZ, -R25 ;  /* 0x000000ffff0e7224 */ /* 0x000fe400078e0a19 */
[----:B------:R-:W-:-:S04]  /*0520*/  IMAD.HI.U32 R24, R24, R17, RZ ;  /* 0x0000001118187227 */ /* 0x000fc800078e00ff */
[----:B------:R-:W-:Y:S02]  /*0530*/  IMAD R14, R24, R14, R17 ;  /* 0x0000000e180e7224 */ /* 0x000fe400078e0211 */
[----:B0-----:R-:W-:-:S03]  /*0540*/  VIADD R15, R22, 0xffffffe ;  /* 0x0ffffffe160f7836 */ /* 0x001fc60000000000 */
[----:B------:R-:W-:-:S03]  /*0550*/  ISETP.GT.U32.AND P2, PT, R21, R14, PT ;  /* 0x0000000e1500720c */ /* 0x000fc60003f44070 */
[----:B------:R-:W0:Y:S10]  /*0560*/  F2I.FTZ.U32.TRUNC.NTZ R15, R15 ;  /* 0x0000000f000f7305 */ /* 0x000e34000021f000 */
[----:B------:R-:W-:Y:S01]  /*0570*/  @!P2 IADD3 R14, PT, PT, R14, -R21, RZ ;  /* 0x800000150e0ea210 */ /* 0x000fe20007ffe0ff */
[----:B------:R-:W-:Y:S01]  /*0580*/  @!P2 VIADD R24, R24, 0x1 ;  /* 0x000000011818a836 */ /* 0x000fe20000000000 */
[----:B------:R-:W-:-:S02]  /*0590*/  ISETP.NE.AND P2, PT, R20, RZ, PT ;  /* 0x000000ff1400720c */ /* 0x000fc40003f45270 */
[----:B------:R-:W-:Y:S01]  /*05a0*/  ISETP.GE.U32.AND P1, PT, R14, R21, PT ;  /* 0x000000150e00720c */ /* 0x000fe20003f26070 */
[----:B0-----:R-:W-:Y:S01]  /*05b0*/  IMAD.MOV R14, RZ, RZ, -R15 ;  /* 0x000000ffff0e7224 */ /* 0x001fe200078e0a0f */
[----:B------:R-:W-:-:S03]  /*05c0*/  IABS R21, R18 ;  /* 0x0000001200157213 */ /* 0x000fc60000000000 */
[----:B------:R-:W-:Y:S02]  /*05d0*/  IMAD R17, R14, R19, RZ ;  /* 0x000000130e117224 */ /* 0x000fe400078e02ff */
[----:B------:R-:W-:Y:S02]  /*05e0*/  HFMA2 R14, -RZ, RZ, 0, 0 ;  /* 0x00000000ff0e7431 */ /* 0x000fe400000001ff */
[----:B------:R-:W-:-:S04]  /*05f0*/  IMAD.MOV R21, RZ, RZ, -R21 ;  /* 0x000000ffff157224 */ /* 0x000fc800078e0a15 */
[----:B------:R-:W-:Y:S02]  /*0600*/  @P1 VIADD R24, R24, 0x1 ;  /* 0x0000000118181836 */ /* 0x000fe40000000000 */
[----:B------:R-:W-:-:S03]  /*0610*/  IMAD.HI.U32 R14, R15, R17, R14 ;  /* 0x000000110f0e7227 */ /* 0x000fc600078e000e */
[----:B------:R-:W-:Y:S01]  /*0620*/  MOV R13, R24 ;  /* 0x00000018000d7202 */ /* 0x000fe20000000f00 */
[----:B------:R-:W-:-:S04]  /*0630*/  IMAD.MOV.U32 R15, RZ, RZ, R21 ;  /* 0x000000ffff0f7224 */ /* 0x000fc800078e0015 */
[----:B------:R-:W-:Y:S01]  /*0640*/  @!P3 IMAD.MOV R13, RZ, RZ, -R13 ;  /* 0x000000ffff0db224 */ /* 0x000fe200078e0a0d */
[----:B------:R-:W-:-:S04]  /*0650*/  @!P2 LOP3.LUT R13, RZ, R20, RZ, 0x33, !PT ;  /* 0x00000014ff0da212 */ /* 0x000fc800078e33ff */
[----:B------:R-:W-:Y:S02]  /*0660*/  IABS R20, R13 ;  /* 0x0000000d00147213 */ /* 0x000fe40000000000 */
[----:B------:R-:W-:-:S03]  /*0670*/  ISETP.GE.AND P3, PT, R13, RZ, PT ;  /* 0x000000ff0d00720c */ /* 0x000fc60003f66270 */
[----:B------:R-:W-:-:S04]  /*0680*/  IMAD.MOV.U32 R17, RZ, RZ, R20 ;  /* 0x000000ffff117224 */ /* 0x000fc800078e0014 */
[----:B------:R-:W-:-:S04]  /*0690*/  IMAD.HI.U32 R14, R14, R17, RZ ;  /* 0x000000110e0e7227 */ /* 0x000fc800078e00ff */
[----:B------:R-:W-:-:S05]  /*06a0*/  IMAD R14, R14, R15, R17 ;  /* 0x0000000f0e0e7224 */ /* 0x000fca00078e0211 */
[----:B------:R-:W-:-:S13]  /*06b0*/  ISETP.GT.U32.AND P1, PT, R19, R14, PT ;  /* 0x0000000e1300720c */ /* 0x000fda0003f24070 */
[----:B------:R-:W-:Y:S01]  /*06c0*/  @!P1 IMAD.IADD R14, R14, 0x1, -R19 ;  /* 0x000000010e0e9824 */ /* 0x000fe200078e0a13 */
[----:B------:R-:W-:-:S04]  /*06d0*/  ISETP.NE.AND P1, PT, R18, RZ, PT ;  /* 0x000000ff1200720c */ /* 0x000fc80003f25270 */
[----:B------:R-:W-:-:S13]  /*06e0*/  ISETP.GT.U32.AND P2, PT, R19, R14, PT ;  /* 0x0000000e1300720c */ /* 0x000fda0003f44070 */
[----:B------:R-:W-:-:S05]  /*06f0*/  @!P2 IADD3 R14, PT, PT, R14, -R19, RZ ;  /* 0x800000130e0ea210 */ /* 0x000fca0007ffe0ff */
[----:B------:R-:W-:-:S04]  /*0700*/  IMAD.MOV.U32 R19, RZ, RZ, R14 ;  /* 0x000000ffff137224 */ /* 0x000fc800078e000e */
[----:B------:R-:W-:Y:S01]  /*0710*/  @!P3 IMAD.MOV R19, RZ, RZ, -R19 ;  /* 0x000000ffff13b224 */ /* 0x000fe200078e0a13 */
[----:B------:R-:W-:-:S05]  /*0720*/  @!P1 LOP3.LUT R19, RZ, R18, RZ, 0x33, !PT ;  /* 0x00000012ff139212 */ /* 0x000fca00078e33ff */
        /* <DEDUP_REMOVED lines=10> */
[----:B0-----:R-:W-:-:S06]  /*07d0*/  VIADD R14, R22, 0xffffffe ;  /* 0x0ffffffe160e7836 */ /* 0x001fcc0000000000 */
[----:B------:R-:W0:Y:S08]  /*07e0*/  I2F.RP R22, R19 ;  /* 0x0000001300167306 */ /* 0x000e300000209400 */
[----:B------:R1:W2:Y:S08]  /*07f0*/  F2I.FTZ.U32.TRUNC.NTZ R15, R14 ;  /* 0x0000000e000f7305 */ /* 0x0002b0000021f000 */
[----:B0-----:R-:W0:Y:S01]  /*0800*/  MUFU.RCP R22, R22 ;  /* 0x0000001600167308 */ /* 0x001e220000001000 */
[----:B-1----:R-:W-:Y:S01]  /*0810*/  IMAD.MOV.U32 R14, RZ, RZ, RZ ;  /* 0x000000ffff0e7224 */ /* 0x002fe200078e00ff */
[----:B--2---:R-:W-:-:S05]  /*0820*/  IADD3 R24, PT, PT, RZ, -R15, RZ ;  /* 0x8000000fff187210 */ /* 0x004fca0007ffe0ff */
[----:B------:R-:W-:-:S04]  /*0830*/  IMAD R23, R24, R21, RZ ;  /* 0x0000001518177224 */ /* 0x000fc800078e02ff */
[----:B------:R-:W-:Y:S01]  /*0840*/  IMAD.HI.U32 R24, R15, R23, R14 ;  /* 0x000000170f187227 */ /* 0x000fe200078e000e */
[----:B0-----:R-:W-:-:S03]  /*0850*/  IADD3 R15, PT, PT, R22, 0xffffffe, RZ ;  /* 0x0ffffffe160f7810 */ /* 0x001fc60007ffe0ff */
[----:B------:R-:W-:Y:S02]  /*0860*/  IMAD.MOV R14, RZ, RZ, -R25 ;  /* 0x000000ffff0e7224 */ /* 0x000fe400078e0a19 */
[----:B------:R-:W-:Y:S01]  /*0870*/  IMAD.HI.U32 R24, R24, R17, RZ ;  /* 0x0000001118187227 */ /* 0x000fe200078e00ff */
[----:B------:R-:W0:Y:S03]  /*0880*/  F2I.FTZ.U32.TRUNC.NTZ R15, R15 ;  /* 0x0000000f000f7305 */ /* 0x000e26000021f000 */
[----:B------:R-:W-:-:S05]  /*0890*/  IMAD R14, R24, R14, R17 ;  /* 0x0000000e180e7224 */ /* 0x000fca00078e0211 */
[----:B------:R-:W-:-:S13]  /*08a0*/  ISETP.GT.U32.AND P2, PT, R21, R14, PT ;  /* 0x0000000e1500720c */ /* 0x000fda0003f44070 */
[----:B------:R-:W-:Y:S02]  /*08b0*/  @!P2 IMAD.IADD R14, R14, 0x1, -R21 ;  /* 0x000000010e0ea824 */ /* 0x000fe400078e0a15 */
[----:B------:R-:W-:Y:S01]  /*08c0*/  @!P2 VIADD R24, R24, 0x1 ;  /* 0x000000011818a836 */ /* 0x000fe20000000000 */
[----:B------:R-:W-:Y:S02]  /*08d0*/  ISETP.NE.AND P2, PT, R20, RZ, PT ;  /* 0x000000ff1400720c */ /* 0x000fe40003f45270 */
[----:B------:R-:W-:Y:S02]  /*08e0*/  ISETP.GE.U32.AND P1, PT, R14, R21, PT ;  /* 0x000000150e00720c */ /* 0x000fe40003f26070 */
[----:B0-----:R-:W-:Y:S02]  /*08f0*/  IADD3 R14, PT, PT, RZ, -R15, RZ ;  /* 0x8000000fff0e7210 */ /* 0x001fe40007ffe0ff */
[----:B------:R-:W-:-:S03]  /*0900*/  IABS R21, R18 ;  /* 0x0000001200157213 */ /* 0x000fc60000000000 */
[----:B------:R-:W-:Y:S02]  /*0910*/  IMAD R17, R14, R19, RZ ;  /* 0x000000130e117224 */ /* 0x000fe400078e02ff */
[----:B------:R-:W-:Y:S02]  /*0920*/  IMAD.MOV.U32 R14, RZ, RZ, RZ ;  /* 0x000000ffff0e7224 */ /* 0x000fe400078e00ff */
[----:B------:R-:W-:Y:S02]  /*0930*/  IMAD.MOV R21, RZ, RZ, -R21 ;  /* 0x000000ffff157224 */ /* 0x000fe400078e0a15 */
[----:B------:R-:W-:Y:S02]  /*0940*/  @P1 VIADD R24, R24, 0x1 ;  /* 0x0000000118181836 */ /* 0x000fe40000000000 */
[----:B------:R-:W-:-:S04]  /*0950*/  IMAD.HI.U32 R14, R15, R17, R14 ;  /* 0x000000110f0e7227 */ /* 0x000fc800078e000e */
[----:B------:R-:W-:Y:S02]  /*0960*/  IMAD.MOV.U32 R13, RZ, RZ, R24 ;  /* 0x000000ffff0d7224 */ /* 0x000fe400078e0018 */
[----:B------:R-:W-:Y:S02]  /*0970*/  IMAD.MOV.U32 R15, RZ, RZ, R21 ;  /* 0x000000ffff0f7224 */ /* 0x000fe400078e0015 */
[----:B------:R-:W-:Y:S01]  /*0980*/  @!P3 IMAD.MOV R13, RZ, RZ, -R13 ;  /* 0x000000ffff0db224 */ /* 0x000fe200078e0a0d */
[----:B------:R-:W-:-:S04]  /*0990*/  @!P2 LOP3.LUT R13, RZ, R20, RZ, 0x33, !PT ;  /* 0x00000014ff0da212 */ /* 0x000fc800078e33ff */
[----:B------:R-:W-:Y:S02]  /*09a0*/  IABS R20, R13 ;  /* 0x0000000d00147213 */ /* 0x000fe40000000000 */
[----:B------:R-:W-:Y:S02]  /*09b0*/  ISETP.GE.AND P3, PT, R13, RZ, PT ;  /* 0x000000ff0d00720c */ /* 0x000fe40003f66270 */
[----:B------:R-:W-:-:S05]  /*09c0*/  MOV R17, R20 ;  /* 0x0000001400117202 */ /* 0x000fca0000000f00 */
[----:B------:R-:W-:-:S04]  /*09d0*/  IMAD.HI.U32 R14, R14, R17, RZ ;  /* 0x000000110e0e7227 */ /* 0x000fc800078e00ff */
[----:B------:R-:W-:-:S05]  /*09e0*/  IMAD R14, R14, R15, R17 ;  /* 0x0000000f0e0e7224 */ /* 0x000fca00078e0211 */
[----:B------:R-:W-:-:S13]  /*09f0*/  ISETP.GT.U32.AND P1, PT, R19, R14, PT ;  /* 0x0000000e1300720c */ /* 0x000fda0003f24070 */
[----:B------:R-:W-:Y:S01]  /*0a00*/  @!P1 IMAD.IADD R14, R14, 0x1, -R19 ;  /* 0x000000010e0e9824 */ /* 0x000fe200078e0a13 */
[----:B------:R-:W-:-:S04]  /*0a10*/  ISETP.NE.AND P1, PT, R18, RZ, PT ;  /* 0x000000ff1200720c */ /* 0x000fc80003f25270 */
[----:B------:R-:W-:-:S13]  /*0a20*/  ISETP.GT.U32.AND P2, PT, R19, R14, PT ;  /* 0x0000000e1300720c */ /* 0x000fda0003f44070 */
[----:B------:R-:W-:-:S05]  /*0a30*/  @!P2 IMAD.IADD R14, R14, 0x1, -R19 ;  /* 0x000000010e0ea824 */ /* 0x000fca00078e0a13 */
[----:B------:R-:W-:-:S05]  /*0a40*/  MOV R19, R14 ;  /* 0x0000000e00137202 */ /* 0x000fca0000000f00 */
        /* <DEDUP_REMOVED lines=16> */
[----:B-1----:R-:W-:-:S02]  /*0b50*/  HFMA2 R14, -RZ, RZ, 0, 0 ;  /* 0x00000000ff0e7431 */ /* 0x002fc400000001ff */
        /* <DEDUP_REMOVED lines=9> */
[----:B------:R-:W-:Y:S01]  /*0bf0*/  @!P2 IMAD.IADD R14, R14, 0x1, -R21 ;  /* 0x000000010e0ea824 */ /* 0x000fe200078e0a15 */
[----:B------:R-:W-:-:S02]  /*0c00*/  @!P2 IADD3 R24, PT, PT, R24, 0x1, RZ ;  /* 0x000000011818a810 */ /* 0x000fc40007ffe0ff */
[----:B------:R-:W-:Y:S02]  /*0c10*/  ISETP.NE.AND P2, PT, R20, RZ, PT ;  /* 0x000000ff1400720c */ /* 0x000fe40003f45270 */
[----:B------:R-:W-:Y:S01]  /*0c20*/  ISETP.GE.U32.AND P1, PT, R14, R21, PT ;  /* 0x000000150e00720c */ /* 0x000fe20003f26070 */
[----:B0-----:R-:W-:Y:S01]  /*0c30*/  IMAD.MOV R14, RZ, RZ, -R15 ;  /* 0x000000ffff0e7224 */ /* 0x001fe200078e0a0f */
[----:B------:R-:W-:-:S03]  /*0c40*/  IABS R21, R18 ;  /* 0x0000001200157213 */ /* 0x000fc60000000000 */
[----:B------:R-:W-:Y:S02]  /*0c50*/  IMAD R17, R14, R19, RZ ;  /* 0x000000130e117224 */ /* 0x000fe400078e02ff */
[----:B------:R-:W-:Y:S02]  /*0c60*/  IMAD.MOV.U32 R14, RZ, RZ, RZ ;  /* 0x000000ffff0e7224 */ /* 0x000fe400078e00ff */
[----:B------:R-:W-:Y:S02]  /*0c70*/  IMAD.MOV R21, RZ, RZ, -R21 ;  /* 0x000000ffff157224 */ /* 0x000fe400078e0a15 */
[----:B------:R-:W-:-:S03]  /*0c80*/  IMAD.HI.U32 R14, R15, R17, R14 ;  /* 0x000000110f0e7227 */ /* 0x000fc600078e000e */
[----:B------:R-:W-:Y:S01]  /*0c90*/  MOV R15, R21 ;  /* 0x00000015000f7202 */ /* 0x000fe20000000f00 */
[----:B------:R-:W-:-:S04]  /*0ca0*/  @P1 VIADD R24, R24, 0x1 ;  /* 0x0000000118181836 */ /* 0x000fc80000000000 */
[----:B------:R-:W-:-:S05]  /*0cb0*/  IMAD.MOV.U32 R13, RZ, RZ, R24 ;  /* 0x000000ffff0d7224 */ /* 0x000fca00078e0018 */
[----:B------:R-:W-:Y:S02]  /*0cc0*/  @!P3 IADD3 R13, PT, PT, -R13, RZ, RZ ;  /* 0x000000ff0d0db210 */ /* 0x000fe40007ffe1ff */
        /* <DEDUP_REMOVED lines=10> */
[----:B------:R-:W-:-:S04]  /*0d70*/  @!P2 IMAD.IADD R14, R14, 0x1, -R19 ;  /* 0x000000010e0ea824 */ /* 0x000fc800078e0a13 */
[----:B------:R-:W-:-:S05]  /*0d80*/  IMAD.MOV.U32 R19, RZ, RZ, R14 ;  /* 0x000000ffff137224 */ /* 0x000fca00078e000e */
[----:B------:R-:W-:Y:S02]  /*0d90*/  @!P3 IADD3 R19, PT, PT, -R19, RZ, RZ ;  /* 0x000000ff1313b210 */ /* 0x000fe40007ffe1ff */
        /* <DEDUP_REMOVED lines=15> */
[----:B-1----:R-:W-:-:S02]  /*0e90*/  IMAD.MOV.U32 R14, RZ, RZ, RZ ;  /* 0x000000ffff0e7224 */ /* 0x002fc400078e00ff */
[----:B--2---:R-:W-:-:S04]  /*0ea0*/  IMAD.MOV R24, RZ, RZ, -R15 ;  /* 0x000000ffff187224 */ /* 0x004fc800078e0a0f */
[----:B------:R-:W-:-:S04]  /*0eb0*/  IMAD R23, R24, R21, RZ ;  /* 0x0000001518177224 */ /* 0x000fc800078e02ff */
[----:B------:R-:W-:Y:S01]  /*0ec0*/  IMAD.HI.U32 R24, R15, R23, R14 ;  /* 0x000000170f187227 */ /* 0x000fe200078e000e */
[----:B------:R-:W-:-:S03]  /*0ed0*/  IADD3 R14, PT, PT, RZ, -R25, RZ ;  /* 0x80000019ff0e7210 */ /* 0x000fc60007ffe0ff */
[----:B0-----:R-:W-:Y:S02]  /*0ee0*/  VIADD R15, R22, 0xffffffe ;  /* 0x0ffffffe160f7836 */ /* 0x001fe40000000000 */
[----:B------:R-:W-:-:S04]  /*0ef0*/  IMAD.HI.U32 R24, R24, R17, RZ ;  /* 0x0000001118187227 */ /* 0x000fc800078e00ff */
[----:B------:R-:W-:Y:S01]  /*0f00*/  IMAD R14, R24, R14, R17 ;  /* 0x0000000e180e7224 */ /* 0x000fe200078e0211 */
[----:B------:R-:W0:Y:S04]  /*0f10*/  F2I.FTZ.U32.TRUNC.NTZ R15, R15 ;  /* 0x0000000f000f7305 */ /* 0x000e28000021f000 */
[----:B------:R-:W-:-:S13]  /*0f20*/  ISETP.GT.U32.AND P2, PT, R21, R14, PT ;  /* 0x0000000e1500720c */ /* 0x000fda0003f44070 */
[----:B------:R-:W-:Y:S02]  /*0f30*/  @!P2 IMAD.IADD R14, R14, 0x1, -R21 ;  /* 0x000000010e0ea824 */ /* 0x000fe400078e0a15 */
[----:B------:R-:W-:Y:S01]  /*0f40*/  @!P2 VIADD R24, R24, 0x1 ;  /* 0x000000011818a836 */ /* 0x000fe20000000000 */
[----:B------:R-:W-:Y:S02]  /*0f50*/  ISETP.NE.AND P2, PT, R20, RZ, PT ;  /* 0x000000ff1400720c */ /* 0x000fe40003f45270 */
[----:B------:R-:W-:Y:S01]  /*0f60*/  ISETP.GE.U32.AND P1, PT, R14, R21, PT ;  /* 0x000000150e00720c */ /* 0x000fe20003f26070 */
[----:B0-----:R-:W-:Y:S01]  /*0f70*/  IMAD.MOV R14, RZ, RZ, -R15 ;  /* 0x000000ffff0e7224 */ /* 0x001fe200078e0a0f */
[----:B------:R-:W-:-:S03]  /*0f80*/  IABS R21, R18 ;  /* 0x0000001200157213 */ /* 0x000fc60000000000 */
[----:B------:R-:W-:Y:S01]  /*0f90*/  IMAD R17, R14, R19, RZ ;  /* 0x000000130e117224 */ /* 0x000fe200078e02ff */
[----:B------:R-:W-:Y:S01]  /*0fa0*/  IADD3 R21, PT, PT, RZ, -R21, RZ ;  /* 0x80000015ff157210 */ /* 0x000fe20007ffe0ff */
[----:B------:R-:W-:-:S04]  /*0fb0*/  IMAD.MOV.U32 R14, RZ, RZ, RZ ;  /* 0x000000ffff0e7224 */ /* 0x000fc800078e00ff */
[----:B------:R-:W-:Y:S02]  /*0fc0*/  IMAD.HI.U32 R14, R15, R17, R14 ;  /* 0x000000110f0e7227 */ /* 0x000fe400078e000e */
[----:B------:R-:W-:Y:S02]  /*0fd0*/  @P1 IADD3 R24, PT, PT, R24, 0x1, RZ ;  /* 0x0000000118181810 */ /* 0x000fe40007ffe0ff */
[----:B------:R-:W-:-:S03]  /*0fe0*/  IMAD.MOV.U32 R15, RZ, RZ, R21 ;  /* 0x000000ffff0f7224 */ /* 0x000fc600078e0015 */
        /* <DEDUP_REMOVED lines=9> */
[----:B------:R-:W-:Y:S02]  /*1080*/  @!P1 IADD3 R14, PT, PT, R14, -R19, RZ ;  /* 0x800000130e0e9210 */ /* 0x000fe40007ffe0ff */
[----:B------:R-:W-:Y:S02]  /*1090*/  ISETP.NE.AND P1, PT, R18, RZ, PT ;  /* 0x000000ff1200720c */ /* 0x000fe40003f25270 */
[----:B------:R-:W-:-:S13]  /*10a0*/  ISETP.GT.U32.AND P2, PT, R19, R14, PT ;  /* 0x0000000e1300720c */ /* 0x000fda0003f44070 */
[----:B------:R-:W-:-:S04]  /*10b0*/  @!P2 IMAD.IADD R14, R14, 0x1, -R19 ;  /* 0x000000010e0ea824 */ /* 0x000fc800078e0a13 */
        /* <DEDUP_REMOVED lines=79> */
[----:B------:R-:W-:Y:S01]  /*15b0*/  @!P2 IMAD.IADD R14, R14, 0x1, -R21 ;  /* 0x000000010e0ea824 */ /* 0x000fe200078e0a15 */
[----:B------:R-:W-:Y:S02]  /*15c0*/  @!P2 IADD3 R24, PT, PT, R24, 0x1, RZ ;  /* 0x000000011818a810 */ /* 0x000fe40007ffe0ff */
[----:B------:R-:W-:Y:S02]  /*15d0*/  ISETP.NE.AND P2, PT, R20, RZ, PT ;  /* 0x000000ff1400720c */ /* 0x000fe40003f45270 */
[----:B------:R-:W-:Y:S02]  /*15e0*/  ISETP.GE.U32.AND P1, PT, R14, R21, PT ;  /* 0x000000150e00720c */ /* 0x000fe40003f26070 */
[----:B0-----:R-:W-:Y:S02]  /*15f0*/  IADD3 R14, PT, PT, RZ, -R15, RZ ;  /* 0x8000000fff0e7210 */ /* 0x001fe40007ffe0ff */
[----:B------:R-:W-:-:S03]  /*1600*/  IABS R21, R18 ;  /* 0x0000001200157213 */ /* 0x000fc60000000000 */
[----:B------:R-:W-:Y:S01]  /*1610*/  IMAD R17, R14, R19, RZ ;  /* 0x000000130e117224 */ /* 0x000fe200078e02ff */
[----:B------:R-:W-:Y:S01]  /*1620*/  MOV R14, RZ ;  /* 0x000000ff000e7202 */ /* 0x000fe20000000f00 */
[----:B------:R-:W-:-:S04]  /*1630*/  IMAD.MOV R21, RZ, RZ, -R21 ;  /* 0x000000ffff157224 */ /* 0x000fc800078e0a15 */
[----:B------:R-:W-:Y:S02]  /*1640*/  @P1 VIADD R24, R24, 0x1 ;  /* 0x0000000118181836 */ /* 0x000fe40000000000 */
[----:B------:R-:W-:-:S04]  /*1650*/  IMAD.HI.U32 R14, R15, R17, R14 ;  /* 0x000000110f0e7227 */ /* 0x000fc800078e000e */
[----:B------:R-:W-:Y:S02]  /*1660*/  IMAD.MOV.U32 R13, RZ, RZ, R24 ;  /* 0x000000ffff0d7224 */ /* 0x000fe400078e0018 */
[----:B------:R-:W-:Y:S02]  /*1670*/  IMAD.MOV.U32 R15, RZ, RZ, R21 ;  /* 0x000000ffff0f7224 */ /* 0x000fe400078e0015 */
        /* <DEDUP_REMOVED lines=48> */
[----:B------:R-:W-:-:S04]  /*1980*/  IMAD.HI.U32 R15, R15, R17, R14 ;  /* 0x000000110f0f7227 */ /* 0x000fc800078e000e */
[----:B------:R-:W-:-:S05]  /*1990*/  @P1 VIADD R24, R24, 0x1 ;  /* 0x0000000118181836 */ /* 0x000fca0000000000 */
[----:B------:R-:W-:-:S05]  /*19a0*/  MOV R13, R24 ;  /* 0x00000018000d7202 */ /* 0x000fca0000000f00 */
[----:B------:R-:W-:Y:S01]  /*19b0*/  @!P3 IMAD.MOV R13, RZ, RZ, -R13 ;  /* 0x000000ffff0db224 */ /* 0x000fe200078e0a0d */
[----:B------:R-:W-:-:S04]  /*19c0*/  @!P2 LOP3.LUT R13, RZ, R20, RZ, 0x33, !PT ;  /* 0x00000014ff0da212 */ /* 0x000fc800078e33ff */
[----:B------:R-:W-:Y:S02]  /*19d0*/  IABS R20, R13 ;  /* 0x0000000d00147213 */ /* 0x000fe40000000000 */
[----:B------:R-:W-:-:S03]  /*19e0*/  ISETP.GE.AND P3, PT, R13, RZ, PT ;  /* 0x000000ff0d00720c */ /* 0x000fc60003f66270 */
[----:B------:R-:W-:Y:S01]  /*19f0*/  IMAD.MOV.U32 R14, RZ, RZ, R20 ;  /* 0x000000ffff0e7224 */ /* 0x000fe200078e0014 */
[----:B------:R-:W-:-:S03]  /*1a00*/  MOV R20, R21 ;  /* 0x0000001500147202 */ /* 0x000fc60000000f00 */
        /* <DEDUP_REMOVED lines=11> */
[----:B------:R-:W2:Y:S01]  /*1ac0*/  LDG.E R20, desc[UR10][R2.64+0xc] ;  /* 0x00000c0a02147981 */ /* 0x000ea2000c1e1900 */
[----:B------:R-:W-:Y:S02]  /*1ad0*/  VIADD R11, R11, 0x8 ;  /* 0x000000080b0b7836 */ /* 0x000fe40000000000 */
[----:B------:R-:W-:Y:S01]  /*1ae0*/  VIADD R12, R12, 0x8 ;  /* 0x000000080c0c7836 */ /* 0x000fe20000000000 */
[-C--:B--2---:R-:W-:Y:S02]  /*1af0*/  IABS R21, R20.reuse ;  /* 0x0000001400157213 */ /* 0x084fe40000000000 */
[----:B0-----:R-:W-:-:S02]  /*1b00*/  IABS R4, R20 ;  /* 0x0000001400047213 */ /* 0x001fc40000000000 */
[----:B------:R-:W0:Y:S01]  /*1b10*/  I2F.RP R17, R21 ;  /* 0x0000001500117306 */ /* 0x000e220000209400 */
[----:B------:R-:W-:Y:S02]  /*1b20*/  LOP3.LUT R13, R13, R20, RZ, 0x3c, !PT ;  /* 0x000000140d0d7212 */ /* 0x000fe400078e3cff */
[----:B------:R-:W-:Y:S02]  /*1b30*/  IMAD.MOV R4, RZ, RZ, -R4 ;  /* 0x000000ffff047224 */ /* 0x000fe400078e0a04 */
[----:B------:R-:W-:-:S03]  /*1b40*/  ISETP.GE.AND P3, PT, R13, RZ, PT ;  /* 0x000000ff0d00720c */ /* 0x000fc60003f66270 */
[----:B0-----:R-:W0:Y:S02]  /*1b50*/  MUFU.RCP R17, R17 ;  /* 0x0000001100117308 */ /* 0x001e240000001000 */
[----:B0-----:R-:W-:-:S06]  /*1b60*/  VIADD R18, R17, 0xffffffe ;  /* 0x0ffffffe11127836 */ /* 0x001fcc0000000000 */
[----:B------:R0:W1:Y:S02]  /*1b70*/  F2I.FTZ.U32.TRUNC.NTZ R19, R18 ;  /* 0x0000001200137305 */ /* 0x000064000021f000 */
[----:B0-----:R-:W-:Y:S01]  /*1b80*/  IMAD.MOV.U32 R18, RZ, RZ, RZ ;  /* 0x000000ffff127224 */ /* 0x001fe200078e00ff */
[----:B-1----:R-:W-:-:S05]  /*1b90*/  IADD3 R22, PT, PT, RZ, -R19, RZ ;  /* 0x80000013ff167210 */ /* 0x002fca0007ffe0ff */
[----:B------:R-:W-:-:S04]  /*1ba0*/  IMAD R23, R22, R21, RZ ;  /* 0x0000001516177224 */ /* 0x000fc800078e02ff */
[----:B------:R-:W-:-:S06]  /*1bb0*/  IMAD.HI.U32 R19, R19, R23, R18 ;  /* 0x0000001713137227 */ /* 0x000fcc00078e0012 */
[----:B------:R-:W-:-:S04]  /*1bc0*/  IMAD.HI.U32 R19, R19, R14, RZ ;  /* 0x0000000e13137227 */ /* 0x000fc800078e00ff */
[----:B------:R-:W-:-:S05]  /*1bd0*/  IMAD R14, R19, R4, R14 ;  /* 0x00000004130e7224 */ /* 0x000fca00078e020e */
[----:B------:R-:W-:-:S13]  /*1be0*/  ISETP.GT.U32.AND P1, PT, R21, R14, PT ;  /* 0x0000000e1500720c */ /* 0x000fda0003f24070 */
[-C--:B------:R-:W-:Y:S01]  /*1bf0*/  @!P1 IADD3 R14, PT, PT, R14, -R21.reuse, RZ ;  /* 0x800000150e0e9210 */ /* 0x080fe20007ffe0ff */
[----:B------:R-:W-:Y:S01]  /*1c00*/  @!P1 VIADD R19, R19, 0x1 ;  /* 0x0000000113139836 */ /* 0x000fe20000000000 */
[----:B------:R-:W-:Y:S02]  /*1c10*/  ISETP.NE.AND P1, PT, R20, RZ, PT ;  /* 0x000000ff1400720c */ /* 0x000fe40003f25270 */
[----:B------:R-:W-:-:S13]  /*1c20*/  ISETP.GE.U32.AND P2, PT, R14, R21, PT ;  /* 0x000000150e00720c */ /* 0x000fda0003f46070 */
[----:B------:R-:W-:Y:S01]  /*1c30*/  @P2 VIADD R19, R19, 0x1 ;  /* 0x0000000113132836 */ /* 0x000fe20000000000 */
[----:B------:R-:W-:-:S04]  /*1c40*/  ISETP.NE.AND P2, PT, R11, RZ, PT ;  /* 0x000000ff0b00720c */ /* 0x000fc80003f45270 */
[----:B------:R-:W-:-:S05]  /*1c50*/  MOV R13, R19 ;  /* 0x00000013000d7202 */ /* 0x000fca0000000f00 */
[----:B------:R-:W-:Y:S01]  /*1c60*/  @!P3 IMAD.MOV R13, RZ, RZ, -R13 ;  /* 0x000000ffff0db224 */ /* 0x000fe200078e0a0d */
[----:B------:R-:W-:Y:S02]  /*1c70*/  IADD3 R2, P3, PT, R2, 0x20, RZ ;  /* 0x0000002002027810 */ /* 0x000fe40007f7e0ff */
[----:B------:R-:W-:Y:S02]  /*1c80*/  @!P1 LOP3.LUT R13, RZ, R20, RZ, 0x33, !PT ;  /* 0x00000014ff0d9212 */ /* 0x000fe400078e33ff */
[----:B------:R-:W-:Y:S01]  /*1c90*/  IADD3.X R3, PT, PT, RZ, R3, RZ, P3, !PT ;  /* 0x00000003ff037210 */ /* 0x000fe20001ffe4ff */
[----:B------:R-:W-:Y:S08]  /*1ca0*/  @P2 BRA `(.L_x_27) ;  /* 0xffffffe400642947 */ /* 0x000ff0000383ffff */
[----:B------:R-:W-:-:S07]  /*1cb0*/  IMAD.MOV.U32 R11, RZ, RZ, R0 ;  /* 0x000000ffff0b7224 */ /* 0x000fce00078e0000 */
.L_x_26:
[----:B------:R-:W-:-:S13]  /*1cc0*/  ISETP.NE.AND P1, PT, R16, RZ, PT ;  /* 0x000000ff1000720c */ /* 0x000fda0003f25270 */
[----:B------:R-:W-:Y:S05]  /*1cd0*/  @!P1 BRA `(.L_x_28) ;  /* 0x0000001400909947 */ /* 0x000fea0003800000 */
[----:B------:R-:W-:Y:S01]  /*1ce0*/  ISETP.NE.AND P1, PT, R7, RZ, PT ;  /* 0x000000ff0700720c */ /* 0x000fe20003f25270 */
[----:B------:R-:W-:-:S12]  /*1cf0*/  @!P0 BRA `(.L_x_29) ;  /* 0x0000000c004c8947 */ /* 0x000fd80003800000 */
[----:B------:R-:W0:Y:S02]  /*1d00*/  LDC.64 R4, c[0x0][0x388] ;  /* 0x0000e200ff047b82 */ /* 0x000e240000000a00 */
[----:B0-----:R-:W-:-:S05]  /*1d10*/  IMAD.WIDE.U32 R4, R11, 0x4, R4 ;  /* 0x000000040b047825 */ /* 0x001fca00078e0004 */
[----:B--2---:R-:W2:Y:S01]  /*1d20*/  LDG.E R18, desc[UR10][R4.64] ;  /* 0x0000000a04127981 */ /* 0x004ea2000c1e1900 */
[----:B------:R-:W-:Y:S02]  /*1d30*/  IABS R12, R13 ;  /* 0x0000000d000c7213 */ /* 0x000fe40000000000 */
[----:B------:R-:W-:Y:S02]  /*1d40*/  ISETP.GE.AND P4, PT, R13, RZ, PT ;  /* 0x000000ff0d00720c */ /* 0x000fe40003f86270 */
[-C--:B--2---:R-:W-:Y:S02]  /*1d50*/  IABS R14, R18.reuse ;  /* 0x00000012000e7213 */ /* 0x084fe40000000000 */
[----:B------:R-:W-:Y:S02]  /*1d60*/  IABS R19, R18 ;  /* 0x0000001200137213 */ /* 0x000fe40000000000 */
[----:B------:R-:W0:Y:S08]  /*1d70*/  I2F.RP R15, R14 ;  /* 0x0000000e000f7306 */ /* 0x000e300000209400 */
[----:B0-----:R-:W0:Y:S02]  /*1d80*/  MUFU.RCP R15, R15 ;  /* 0x0000000f000f7308 */ /* 0x001e240000001000 */
[----:B0-----:R-:W-:-:S02]  /*1d90*/  IADD3 R2, PT, PT, R15, 0xffffffe, RZ ;  /* 0x0ffffffe0f027810 */ /* 0x001fc40007ffe0ff */
[----:B------:R-:W-:-:S04]  /*1da0*/  IADD3 R15, PT, PT, RZ, -R19, RZ ;  /* 0x80000013ff0f7210 */ /* 0x000fc80007ffe0ff */
[----:B------:R0:W1:Y:S02]  /*1db0*/  F2I.FTZ.U32.TRUNC.NTZ R3, R2 ;  /* 0x0000000200037305 */ /* 0x000064000021f000 */
[----:B0-----:R-:W-:Y:S02]  /*1dc0*/  IMAD.MOV.U32 R2, RZ, RZ, RZ ;  /* 0x000000ffff027224 */ /* 0x001fe400078e00ff */
[----:B-1----:R-:W-:-:S04]  /*1dd0*/  IMAD.MOV R17, RZ, RZ, -R3 ;  /* 0x000000ffff117224 */ /* 0x002fc800078e0a03 */
[----:B------:R-:W-:-:S04]  /*1de0*/  IMAD R17, R17, R14, RZ ;  /* 0x0000000e11117224 */ /* 0x000fc800078e02ff */
[----:B------:R-:W-:-:S06]  /*1df0*/  IMAD.HI.U32 R3, R3, R17, R2 ;  /* 0x0000001103037227 */ /* 0x000fcc00078e0002 */
[----:B------:R-:W-:-:S04]  /*1e00*/  IMAD.HI.U32 R3, R3, R12, RZ ;  /* 0x0000000c03037227 */ /* 0x000fc800078e00ff */
[----:B------:R-:W-:Y:S02]  /*1e10*/  IMAD R15, R3, R15, R12 ;  /* 0x0000000f030f7224 */ /* 0x000fe400078e020c */
[----:B------:R-:W0:Y:S03]  /*1e20*/  LDC.64 R2, c[0x0][0x380] ;  /* 0x0000e000ff027b82 */ /* 0x000e260000000a00 */
[----:B------:R-:W-:-:S13]  /*1e30*/  ISETP.GT.U32.AND P2, PT, R14, R15, PT ;  /* 0x0000000f0e00720c */ /* 0x000fda0003f44070 */
[----:B------:R-:W-:Y:S01]  /*1e40*/  @!P2 IMAD.IADD R15, R15, 0x1, -R14 ;  /* 0x000000010f0fa824 */ /* 0x000fe200078e0a0e */
[----:B------:R-:W-:-:S04]  /*1e50*/  ISETP.NE.AND P2, PT, R18, RZ, PT ;  /* 0x000000ff1200720c */ /* 0x000fc80003f45270 */
[----:B------:R-:W-:-:S13]  /*1e60*/  ISETP.GT.U32.AND P3, PT, R14, R15, PT ;  /* 0x0000000f0e00720c */ /* 0x000fda0003f64070 */
[----:B------:R-:W-:-:S05]  /*1e70*/  @!P3 IMAD.IADD R15, R15, 0x1, -R14 ;  /* 0x000000010f0fb824 */ /* 0x000fca00078e0a0e */
[----:B------:R-:W-:Y:S01]  /*1e80*/  MOV R19, R15 ;  /* 0x0000000f00137202 */ /* 0x000fe20000000f00 */
[----:B------:R-:W-:-:S04]  /*1e90*/  IMAD.IADD R15, R10, 0x1, R11 ;  /* 0x000000010a0f7824 */ /* 0x000fc800078e020b */
[----:B------:R-:W-:Y:S01]  /*1ea0*/  @!P4 IMAD.MOV R19, RZ, RZ, -R19 ;  /* 0x000000ffff13c224 */ /* 0x000fe200078e0a13 */
[----:B------:R-:W-:Y:S01]  /*1eb0*/  @!P2 LOP3.LUT R19, RZ, R18, RZ, 0x33, !PT ;  /* 0x00000012ff13a212 */ /* 0x000fe200078e33ff */
[----:B0-----:R-:W-:-:S05]  /*1ec0*/  IMAD.WIDE R2, R15, 0x4, R2 ;  /* 0x000000040f027825 */ /* 0x001fca00078e0202 */
[----:B------:R0:W-:Y:S04]  /*1ed0*/  STG.E desc[UR10][R2.64], R19 ;  /* 0x0000001302007986 */ /* 0x0001e8000c10190a */
[----:B------:R-:W2:Y:S04]  /*1ee0*/  LDG.E R18, desc[UR10][R4.64] ;  /* 0x0000000a04127981 */ /* 0x000ea8000c1e1900 */
[----:B------:R-:W3:Y:S01]  /*1ef0*/  LDG.E R17, desc[UR10][R4.64+0x4] ;  /* 0x0000040a04117981 */ /* 0x000ee2000c1e1900 */
[-C--:B--2---:R-:W-:Y:S02]  /*1f00*/  IABS R20, R18.reuse ;  /* 0x0000001200147213 */ /* 0x084fe40000000000 */
[----:B------:R-:W-:-:S02]  /*1f10*/  IABS R24, R18 ;  /* 0x0000001200187213 */ /* 0x000fc40000000000 */
[----:B------:R-:W1:Y:S01]  /*1f20*/  I2F.RP R21, R20 ;  /* 0x0000001400157306 */ /* 0x000e620000209400 */
[----:B---3--:R-:W-:-:S05]  /*1f30*/  IABS R22, R17 ;  /* 0x0000001100167213 */ /* 0x008fca0000000000 */
[----:B0-----:R-:W-:-:S04]  /*1f40*/  IMAD.MOV.U32 R19, RZ, RZ, R22 ;  /* 0x000000ffff137224 */ /* 0x001fc800078e0016 */
[----:B------:R-:W0:Y:S08]  /*1f50*/  I2F.RP R22, R19 ;  /* 0x0000001300167306 */ /* 0x000e300000209400 */
[----:B-1----:R-:W1:Y:S08]  /*1f60*/  MUFU.RCP R21, R21 ;  /* 0x0000001500157308 */ /* 0x002e700000001000 */
[----:B0-----:R-:W-:Y:S01]  /*1f70*/  MUFU.RCP R22, R22 ;  /* 0x0000001600167308 */ /* 0x001fe20000001000 */
[----:B-1----:R-:W-:Y:S01]  /*1f80*/  IADD3 R14, PT, PT, R21, 0xffffffe, RZ ;  /* 0x0ffffffe150e7810 */ /* 0x002fe20007ffe0ff */
[----:B------:R-:W-:-:S06]  /*1f90*/  IMAD.MOV R21, RZ, RZ, -R24 ;  /* 0x000000ffff157224 */ /* 0x000fcc00078e0a18 */
[----:B------:R0:W1:Y:S02]  /*1fa0*/  F2I.FTZ.U32.TRUNC.NTZ R15, R14 ;  /* 0x0000000e000f7305 */ /* 0x000064000021f000 */
[----:B0-----:R-:W-:Y:S02]  /*1fb0*/  HFMA2 R14, -RZ, RZ, 0, 0 ;  /* 0x00000000ff0e7431 */ /* 0x001fe400000001ff */
[----:B-1----:R-:W-:-:S04]  /*1fc0*/  IMAD.MOV R23, RZ, RZ, -R15 ;  /* 0x000000ffff177224 */ /* 0x002fc800078e0a0f */
[----:B------:R-:W-:-:S04]  /*1fd0*/  IMAD R23, R23, R20, RZ ;  /* 0x0000001417177224 */ /* 0x000fc800078e02ff */
[----:B------:R-:W-:-:S06]  /*1fe0*/  IMAD.HI.U32 R15, R15, R23, R14 ;  /* 0x000000170f0f7227 */ /* 0x000fcc00078e000e */
[----:B------:R-:W-:-:S04]  /*1ff0*/  IMAD.HI.U32 R14, R15, R12, RZ ;  /* 0x0000000c0f0e7227 */ /* 0x000fc800078e00ff */
[----:B------:R-:W-:Y:S01]  /*2000*/  IMAD R15, R14, R21, R12 ;  /* 0x000000150e0f7224 */ /* 0x000fe200078e020c */
[----:B------:R-:W-:Y:S02]  /*2010*/  IADD3 R21, PT, PT, R22, 0xffffffe, RZ ;  /* 0x0ffffffe16157810 */ /* 0x000fe40007ffe0ff */
[----:B------:R-:W-:Y:S02]  /*2020*/  LOP3.LUT R12, R13, R18, RZ, 0x3c, !PT ;  /* 0x000000120d0c7212 */ /* 0x000fe400078e3cff */
[----:B------:R-:W-:Y:S01]  /*2030*/  ISETP.GT.U32.AND P4, PT, R20, R15, PT ;  /* 0x0000000f1400720c */ /* 0x000fe20003f84070 */
[----:B------:R-:W0:Y:S01]  /*2040*/  F2I.FTZ.U32.TRUNC.NTZ R13, R21 ;  /* 0x00000015000d7305 */ /* 0x000e22000021f000 */
[----:B------:R-:W-:-:S11]  /*2050*/  ISETP.GE.AND P3, PT, R12, RZ, PT ;  /* 0x000000ff0c00720c */ /* 0x000fd60003f66270 */
[----:B------:R-:W-:Y:S02]  /*2060*/  @!P4 IMAD.IADD R15, R15, 0x1, -R20 ;  /* 0x000000010f0fc824 */ /* 0x000fe400078e0a14 */
[----:B------:R-:W-:Y:S01]  /*2070*/  @!P4 VIADD R14, R14, 0x1 ;  /* 0x000000010e0ec836 */ /* 0x000fe20000000000 */
        /* <DEDUP_REMOVED lines=9> */
[----:B------:R-:W-:Y:S01]  /*2110*/  @!P3 IMAD.MOV R14, RZ, RZ, -R14 ;  /* 0x000000ffff0eb224 */ /* 0x000fe200078e0a0e */
[----:B------:R-:W-:Y:S01]  /*2120*/  @!P4 LOP3.LUT R14, RZ, R18, RZ, 0x33, !PT ;  /* 0x00000012ff0ec212 */ /* 0x000fe200078e33ff */
[----:B------:R-:W-:-:S03]  /*2130*/  IMAD.MOV.U32 R13, RZ, RZ, R20 ;  /* 0x000000ffff0d7224 */ /* 0x000fc600078e0014 */
        /* <DEDUP_REMOVED lines=15> */
[----:B------:R-:W3:Y:S01]  /*2230*/  LDG.E R17, desc[UR10][R4.64+0x8] ;  /* 0x0000080a04117981 */ /* 0x000ee2000c1e1900 */
[-C--:B--2---:R-:W-:Y:S02]  /*2240*/  IABS R20, R19.reuse ;  /* 0x0000001300147213 */ /* 0x084fe40000000000 */
[----:B------:R-:W-:-:S02]  /*2250*/  IABS R24, R19 ;  /* 0x0000001300187213 */ /* 0x000fc40000000000 */
[----:B------:R-:W1:Y:S01]  /*2260*/  I2F.RP R22, R20 ;  /* 0x0000001400167306 */ /* 0x000e620000209400 */
[----:B---3--:R-:W-:Y:S02]  /*2270*/  IABS R18, R17 ;  /* 0x0000001100127213 */ /* 0x008fe40000000000 */
[----:B------:R-:W-:-:S04]  /*2280*/  LOP3.LUT R14, R14, R19, RZ, 0x3c, !PT ;  /* 0x000000130e0e7212 */ /* 0x000fc800078e3cff */
[----:B------:R-:W-:Y:S01]  /*2290*/  ISETP.GE.AND P3, PT, R14, RZ, PT ;  /* 0x000000ff0e00720c */ /* 0x000fe20003f66270 */
[----:B0-----:R-:W0:Y:S08]  /*22a0*/  I2F.RP R21, R18 ;  /* 0x0000001200157306 */ /* 0x001e300000209400 */
[----:B-1----:R-:W1:Y:S08]  /*22b0*/  MUFU.RCP R22, R22 ;  /* 0x0000001600167308 */ /* 0x002e700000001000 */
[----:B0-----:R-:W-:Y:S01]  /*22c0*/  MUFU.RCP R21, R21 ;  /* 0x0000001500157308 */ /* 0x001fe20000001000 */
[----:B-1----:R-:W-:-:S07]  /*22d0*/  VIADD R12, R22, 0xffffffe ;  /* 0x0ffffffe160c7836 */ /* 0x002fce0000000000 */
[----:B------:R0:W1:Y:S02]  /*22e0*/  F2I.FTZ.U32.TRUNC.NTZ R13, R12 ;  /* 0x0000000c000d7305 */ /* 0x000064000021f000 */
[----:B0-----:R-:W-:Y:S02]  /*22f0*/  HFMA2 R12, -RZ, RZ, 0, 0 ;  /* 0x00000000ff0c7431 */ /* 0x001fe400000001ff */
[----:B-1----:R-:W-:-:S04]  /*2300*/  IMAD.MOV R23, RZ, RZ, -R13 ;  /* 0x000000ffff177224 */ /* 0x002fc800078e0a0d */
[----:B------:R-:W-:-:S04]  /*2310*/  IMAD R23, R23, R20, RZ ;  /* 0x0000001417177224 */ /* 0x000fc800078e02ff */
[----:B------:R-:W-:-:S04]  /*2320*/  IMAD.HI.U32 R22, R13, R23, R12 ;  /* 0x000000170d167227 */ /* 0x000fc800078e000c */
[----:B------:R-:W-:Y:S02]  /*2330*/  IMAD.MOV R12, RZ, RZ, -R24 ;  /* 0x000000ffff0c7224 */ /* 0x000fe400078e0a18 */
[----:B------:R-:W-:-:S04]  /*2340*/  IMAD.HI.U32 R22, R22, R15, RZ ;  /* 0x0000000f16167227 */ /* 0x000fc800078e00ff */
[----:B------:R-:W-:Y:S01]  /*2350*/  IMAD R15, R22, R12, R15 ;  /* 0x0000000c160f7224 */ /* 0x000fe200078e020f */
[----:B------:R-:W-:-:S04]  /*2360*/  IADD3 R12, PT, PT, R21, 0xffffffe, RZ ;  /* 0x0ffffffe150c7810 */ /* 0x000fc80007ffe0ff */
[----:B------:R-:W-:Y:S01]  /*2370*/  ISETP.GT.U32.AND P4, PT, R20, R15, PT ;  /* 0x0000000f1400720c */ /* 0x000fe20003f84070 */
[----:B------:R0:W1:Y:S02]  /*2380*/  F2I.FTZ.U32.TRUNC.NTZ R13, R12 ;  /* 0x0000000c000d7305 */ /* 0x000064000021f000 */
[----:B0-----:R-:W-:-:S10]  /*2390*/  IMAD.MOV.U32 R12, RZ, RZ, RZ ;  /* 0x000000ffff0c7224 */ /* 0x001fd400078e00ff */
[----:B------:R-:W-:Y:S02]  /*23a0*/  @!P4 IMAD.IADD R15, R15, 0x1, -R20 ;  /* 0x000000010f0fc824 */ /* 0x000fe400078e0a14 */
[----:B------:R-:W-:Y:S01]  /*23b0*/  @!P4 VIADD R22, R22, 0x1 ;  /* 0x000000011616c836 */ /* 0x000fe20000000000 */
[----:B------:R-:W-:Y:S02]  /*23c0*/  ISETP.NE.AND P4, PT, R19, RZ, PT ;  /* 0x000000ff1300720c */ /* 0x000fe40003f85270 */
[----:B------:R-:W-:Y:S01]  /*23d0*/  ISETP.GE.U32.AND P2, PT, R15, R20, PT ;  /* 0x000000140f00720c */ /* 0x000fe20003f46070 */
[----:B-1----:R-:W-:Y:S01]  /*23e0*/  IMAD.MOV R15, RZ, RZ, -R13 ;  /* 0x000000ffff0f7224 */ /* 0x002fe200078e0a0d */
[----:B------:R-:W-:-:S03]  /*23f0*/  IABS R20, R17 ;  /* 0x0000001100147213 */ /* 0x000fc60000000000 */
[----:B------:R-:W-:Y:S01]  /*2400*/  IMAD R15, R15, R18, RZ ;  /* 0x000000120f0f7224 */ /* 0x000fe200078e02ff */
[----:B------:R-:W-:-:S03]  /*2410*/  IADD3 R20, PT, PT, RZ, -R20, RZ ;  /* 0x80000014ff147210 */ /* 0x000fc60007ffe0ff */
[----:B------:R-:W-:Y:S01]  /*2420*/  IMAD.HI.U32 R12, R13, R15, R12 ;  /* 0x0000000f0d0c7227 */ /* 0x000fe200078e000c */
[----:B------:R-:W-:-:S03]  /*2430*/  MOV R13, R20 ;  /* 0x00000014000d7202 */ /* 0x000fc60000000f00 */
[----:B------:R-:W-:-:S05]  /*2440*/  @P2 VIADD R22, R22, 0x1 ;  /* 0x0000000116162836 */ /* 0x000fca0000000000 */
[----:B------:R-:W-:-:S05]  /*2450*/  MOV R14, R22 ;  /* 0x00000016000e7202 */ /* 0x000fca0000000f00 */
        /* <DEDUP_REMOVED lines=29> */
[----:B0-----:R-:W-:Y:S01]  /*2630*/  IMAD.MOV.U32 R12, RZ, RZ, RZ ;  /* 0x000000ffff0c7224 */ /* 0x001fe200078e00ff */
[----:B-1----:R-:W-:-:S05]  /*2640*/  IADD3 R23, PT, PT, RZ, -R13, RZ ;  /* 0x8000000dff177210 */ /* 0x002fca0007ffe0ff */
[----:B------:R-:W-:-:S04]  /*2650*/  IMAD R23, R23, R20, RZ ;  /* 0x0000001417177224 */ /* 0x000fc800078e02ff */
[----:B------:R-:W-:-:S04]  /*2660*/  IMAD.HI.U32 R22, R13, R23, R12 ;  /* 0x000000170d167227 */ /* 0x000fc800078e000c */
[----:B------:R-:W-:Y:S02]  /*2670*/  IMAD.MOV R12, RZ, RZ, -R24 ;  /* 0x000000ffff0c7224 */ /* 0x000fe400078e0a18 */
[----:B------:R-:W-:-:S04]  /*2680*/  IMAD.HI.U32 R22, R22, R15, RZ ;  /* 0x0000000f16167227 */ /* 0x000fc800078e00ff */
[----:B------:R-:W-:Y:S02]  /*2690*/  IMAD R15, R22, R12, R15 ;  /* 0x0000000c160f7224 */ /* 0x000fe400078e020f */
[----:B------:R-:W-:-:S03]  /*26a0*/  VIADD R12, R21, 0xffffffe ;  /* 0x0ffffffe150c7836 */ /* 0x000fc60000000000 */
[----:B------:R-:W-:Y:S01]  /*26b0*/  ISETP.GT.U32.AND P4, PT, R20, R15, PT ;  /* 0x0000000f1400720c */ /* 0x000fe20003f84070 */
[----:B------:R0:W1:Y:S02]  /*26c0*/  F2I.FTZ.U32.TRUNC.NTZ R13, R12 ;  /* 0x0000000c000d7305 */ /* 0x000064000021f000 */
[----:B0-----:R-:W-:-:S10]  /*26d0*/  IMAD.MOV.U32 R12, RZ, RZ, RZ ;  /* 0x000000ffff0c7224 */ /* 0x001fd400078e00ff */
[-C--:B------:R-:W-:Y:S01]  /*26e0*/  @!P4 IADD3 R15, PT, PT, R15, -R20.reuse, RZ ;  /* 0x800000140f0fc210 */ /* 0x080fe20007ffe0ff */
[----:B------:R-:W-:Y:S01]  /*26f0*/  @!P4 VIADD R22, R22, 0x1 ;  /* 0x000000011616c836 */ /* 0x000fe20000000000 */
[----:B------:R-:W-:Y:S02]  /*2700*/  ISETP.NE.AND P4, PT, R19, RZ, PT ;  /* 0x000000ff1300720c */ /* 0x000fe40003f85270 */
[----:B------:R-:W-:Y:S01]  /*2710*/  ISETP.GE.U32.AND P2, PT, R15, R20, PT ;  /* 0x000000140f00720c */ /* 0x000fe20003f46070 */
[----:B-1----:R-:W-:Y:S01]  /*2720*/  IMAD.MOV R15, RZ, RZ, -R13 ;  /* 0x000000ffff0f7224 */ /* 0x002fe200078e0a0d */
[----:B------:R-:W-:-:S03]  /*2730*/  IABS R20, R17 ;  /* 0x0000001100147213 */ /* 0x000fc60000000000 */
[----:B------:R-:W-:Y:S02]  /*2740*/  IMAD R15, R15, R18, RZ ;  /* 0x000000120f0f7224 */ /* 0x000fe400078e02ff */
[----:B------:R-:W-:Y:S02]  /*2750*/  IMAD.MOV R20, RZ, RZ, -R20 ;  /* 0x000000ffff147224 */ /* 0x000fe400078e0a14 */
[----:B------:R-:W-:-:S04]  /*2760*/  IMAD.HI.U32 R13, R13, R15, R12 ;  /* 0x0000000f0d0d7227 */ /* 0x000fc800078e000c */
[----:B------:R-:W-:Y:S01]  /*2770*/  @P2 IADD3 R22, PT, PT, R22, 0x1, RZ ;  /* 0x0000000116162810 */ /* 0x000fe20007ffe0ff */
[----:B------:R-:W-:-:S04]  /*2780*/  IMAD.MOV.U32 R15, RZ, RZ, R20 ;  /* 0x000000ffff0f7224 */ /* 0x000fc800078e0014 */
[----:B------:R-:W-:-:S05]  /*2790*/  IMAD.MOV.U32 R14, RZ, RZ, R22 ;  /* 0x000000ffff0e7224 */ /* 0x000fca00078e0016 */
[----:B------:R-:W-:Y:S02]  /*27a0*/  @!P3 IADD3 R14, PT, PT, -R14, RZ, RZ ;  /* 0x000000ff0e0eb210 */ /* 0x000fe40007ffe1ff */
        /* <DEDUP_REMOVED lines=10> */
[----:B------:R-:W-:-:S05]  /*2850*/  @!P3 IADD3 R13, PT, PT, R13, -R18, RZ ;  /* 0x800000120d0db210 */ /* 0x000fca0007ffe0ff */
[----:B------:R-:W-:Y:S01]  /*2860*/  @!P4 IMAD.MOV R13, RZ, RZ, -R13 ;  /* 0x000000ffff0dc224 */ /* 0x000fe200078e0a0d */
[----:B------:R-:W-:-:S05]  /*2870*/  @!P2 LOP3.LUT R13, RZ, R17, RZ, 0x33, !PT ;  /* 0x00000011ff0da212 */ /* 0x000fca00078e33ff */
[----:B------:R0:W-:Y:S04]  /*2880*/  STG.E desc[UR10][R2.64+0xc], R13 ;  /* 0x00000c0d02007986 */ /* 0x0001e8000c10190a */
[----:B------:R-:W2:Y:S01]  /*2890*/  LDG.E R5, desc[UR10][R4.64+0xc] ;  /* 0x00000c0a04057981 */ /* 0x000ea2000c1e1900 */
[----:B------:R-:W-:Y:S01]  /*28a0*/  VIADD R11, R11, 0x4 ;  /* 0x000000040b0b7836 */ /* 0x000fe20000000000 */
[-C--:B--2---:R-:W-:Y:S02]  /*28b0*/  IABS R17, R5.reuse ;  /* 0x0000000500117213 */ /* 0x084fe40000000000 */
[-C--:B0-----:R-:W-:Y:S02]  /*28c0*/  IABS R2, R5.reuse ;  /* 0x0000000500027213 */ /* 0x081fe40000000000 */
[----:B------:R-:W0:Y:S01]  /*28d0*/  I2F.RP R15, R17 ;  /* 0x00000011000f7306 */ /* 0x000e220000209400 */
[----:B------:R-:W-:-:S02]  /*28e0*/  LOP3.LUT R14, R14, R5, RZ, 0x3c, !PT ;  /* 0x000000050e0e7212 */ /* 0x000fc400078e3cff */
        /* <DEDUP_REMOVED lines=16> */
[----:B------:R-:W-:-:S05]  /*29f0*/  @P2 VIADD R19, R19, 0x1 ;  /* 0x0000000113132836 */ /* 0x000fca0000000000 */
[----:B------:R-:W-:-:S05]  /*2a00*/  MOV R13, R19 ;  /* 0x00000013000d7202 */ /* 0x000fca0000000f00 */
[----:B------:R-:W-:Y:S01]  /*2a10*/  @!P3 IMAD.MOV R13, RZ, RZ, -R13 ;  /* 0x000000ffff0db224 */ /* 0x000fe200078e0a0d */
[----:B------:R-:W-:-:S07]  /*2a20*/  @!P4 LOP3.LUT R13, RZ, R5, RZ, 0x33, !PT ;  /* 0x00000005ff0dc212 */ /* 0x000fce00078e33ff */
.L_x_29:
[----:B------:R-:W-:Y:S05]  /*2a30*/  @!P1 BRA `(.L_x_28) ;  /* 0x0000000800389947 */ /* 0x000fea0003800000 */
[----:B------:R-:W0:Y:S01]  /*2a40*/  LDCU UR8, c[0x0][0x390] ;  /* 0x00007200ff0877ac */ /* 0x000e220008000800 */
[----:B------:R-:W-:Y:S01]  /*2a50*/  ISETP.NE.AND P1, PT, R7, 0x1, PT ;  /* 0x000000010700780c */ /* 0x000fe20003f25270 */
[----:B0-----:R-:W-:-:S12]  /*2a60*/  ULOP3.LUT UP0, URZ, UR8, 0x1, URZ, 0xc0, !UPT ;  /* 0x0000000108ff7892 */ /* 0x001fd8000f80c0ff */
[----:B------:R-:W-:Y:S05]  /*2a70*/  @!P1 BRA `(.L_x_30) ;  /* 0x0000000400b09947 */ /* 0x000fea0003800000 */
        /* <DEDUP_REMOVED lines=66> */
[----:B------:R-:W-:-:S04]  /*2ea0*/  @!P2 LOP3.LUT R14, RZ, R18, RZ, 0x33, !PT ;  /* 0x00000012ff0ea212 */ /* 0x000fc800078e33ff */
[----:B------:R-:W-:Y:S02]  /*2eb0*/  IABS R18, R14 ;  /* 0x0000000e00127213 */ /* 0x000fe40000000000 */
[----:B------:R-:W-:-:S03]  /*2ec0*/  ISETP.GE.AND P3, PT, R14, RZ, PT ;  /* 0x000000ff0e00720c */ /* 0x000fc60003f66270 */
[----:B------:R-:W-:Y:S02]  /*2ed0*/  IMAD.MOV.U32 R12, RZ, RZ, R18 ;  /* 0x000000ffff0c7224 */ /* 0x000fe400078e0012 */
[----:B------:R-:W-:Y:S02]  /*2ee0*/  IMAD.MOV.U32 R18, RZ, RZ, R20 ;  /* 0x000000ffff127224 */ /* 0x000fe400078e0014 */
        /* <DEDUP_REMOVED lines=22> */
[----:B0-----:R-:W-:Y:S02]  /*3050*/  HFMA2 R18, -RZ, RZ, 0, 0 ;  /* 0x00000000ff127431 */ /* 0x001fe400000001ff */
[----:B-1----:R-:W-:-:S04]  /*3060*/  IMAD.MOV R20, RZ, RZ, -R19 ;  /* 0x000000ffff147224 */ /* 0x002fc800078e0a13 */
[----:B------:R-:W-:-:S04]  /*3070*/  IMAD R21, R20, R17, RZ ;  /* 0x0000001114157224 */ /* 0x000fc800078e02ff */
[----:B------:R-:W-:-:S06]  /*3080*/  IMAD.HI.U32 R19, R19, R21, R18 ;  /* 0x0000001513137227 */ /* 0x000fcc00078e0012 */
[----:B------:R-:W-:-:S04]  /*3090*/  IMAD.HI.U32 R19, R19, R12, RZ ;  /* 0x0000000c13137227 */ /* 0x000fc800078e00ff */
[----:B------:R-:W-:-:S05]  /*30a0*/  IMAD R12, R19, R2, R12 ;  /* 0x00000002130c7224 */ /* 0x000fca00078e020c */
[----:B------:R-:W-:-:S13]  /*30b0*/  ISETP.GT.U32.AND P2, PT, R17, R12, PT ;  /* 0x0000000c1100720c */ /* 0x000fda0003f44070 */
[----:B------:R-:W-:Y:S01]  /*30c0*/  @!P2 IMAD.IADD R12, R12, 0x1, -R17 ;  /* 0x000000010c0ca824 */ /* 0x000fe200078e0a11 */
[----:B------:R-:W-:Y:S02]  /*30d0*/  @!P2 IADD3 R19, PT, PT, R19, 0x1, RZ ;  /* 0x000000011313a810 */ /* 0x000fe40007ffe0ff */
[----:B------:R-:W-:Y:S02]  /*30e0*/  ISETP.NE.AND P2, PT, R3, RZ, PT ;  /* 0x000000ff0300720c */ /* 0x000fe40003f45270 */
[----:B------:R-:W-:-:S13]  /*30f0*/  ISETP.GE.U32.AND P1, PT, R12, R17, PT ;  /* 0x000000110c00720c */ /* 0x000fda0003f26070 */
[----:B------:R-:W-:-:S04]  /*3100*/  @P1 VIADD R19, R19, 0x1 ;  /* 0x0000000113131836 */ /* 0x000fc80000000000 */
[----:B------:R-:W-:-:S05]  /*3110*/  IMAD.MOV.U32 R13, RZ, RZ, R19 ;  /* 0x000000ffff0d7224 */ /* 0x000fca00078e0013 */
[----:B------:R-:W-:Y:S02]  /*3120*/  @!P3 IADD3 R13, PT, PT, -R13, RZ, RZ ;  /* 0x000000ff0d0db210 */ /* 0x000fe40007ffe1ff */
[----:B------:R-:W-:-:S07]  /*3130*/  @!P2 LOP3.LUT R13, RZ, R3, RZ, 0x33, !PT ;  /* 0x00000003ff0da212 */ /* 0x000fce00078e33ff */
.L_x_30:
[----:B------:R-:W-:Y:S05]  /*3140*/  BRA.U !UP0, `(.L_x_28) ;  /* 0x0000000108747547 */ /* 0x000fea000b800000 */
[----:B------:R-:W0:Y:S02]  /*3150*/  LDC.64 R4, c[0x0][0x388] ;  /* 0x0000e200ff047b82 */ /* 0x000e240000000a00 */
[----:B0-----:R-:W-:-:S06]  /*3160*/  IMAD.WIDE.U32 R4, R11, 0x4, R4 ;  /* 0x000000040b047825 */ /* 0x001fcc00078e0004 */
[----:B--2---:R-:W2:Y:S01]  /*3170*/  LDG.E R4, desc[UR10][R4.64] ;  /* 0x0000000a04047981 */ /* 0x004ea2000c1e1900 */
[----:B------:R-:W-:Y:S01]  /*3180*/  IABS R18, R13 ;  /* 0x0000000d00127213 */ /* 0x000fe20000000000 */
[----:B------:R-:W-:Y:S01]  /*3190*/  IMAD.IADD R11, R10, 0x1, R11 ;  /* 0x000000010a0b7824 */ /* 0x000fe200078e020b */
[----:B------:R-:W-:Y:S02]  /*31a0*/  ISETP.GE.AND P3, PT, R13, RZ, PT ;  /* 0x000000ff0d00720c */ /* 0x000fe40003f66270 */
[-C--:B--2---:R-:W-:Y:S02]  /*31b0*/  IABS R14, R4.reuse ;  /* 0x00000004000e7213 */ /* 0x084fe40000000000 */
[----:B------:R-:W-:Y:S02]  /*31c0*/  IABS R5, R4 ;  /* 0x0000000400057213 */ /* 0x000fe40000000000 */
[----:B------:R-:W0:Y:S03]  /*31d0*/  I2F.RP R12, R14 ;  /* 0x0000000e000c7306 */ /* 0x000e260000209400 */
[----:B------:R-:W-:-:S05]  /*31e0*/  IMAD.MOV R5, RZ, RZ, -R5 ;  /* 0x000000ffff057224 */ /* 0x000fca00078e0a05 */
        /* <DEDUP_REMOVED lines=8> */
[----:B------:R-:W-:Y:S02]  /*3270*/  IMAD R5, R3, R5, R18 ;  /* 0x0000000503057224 */ /* 0x000fe400078e0212 */
[----:B------:R-:W0:Y:S03]  /*3280*/  LDC.64 R2, c[0x0][0x380] ;  /* 0x0000e000ff027b82 */ /* 0x000e260000000a00 */
[----:B------:R-:W-:-:S13]  /*3290*/  ISETP.GT.U32.AND P1, PT, R14, R5, PT ;  /* 0x000000050e00720c */ /* 0x000fda0003f24070 */
[----:B------:R-:W-:Y:S02]  /*32a0*/  @!P1 IADD3 R5, PT, PT, R5, -R14, RZ ;  /* 0x8000000e05059210 */ /* 0x000fe40007ffe0ff */
[----:B------:R-:W-:Y:S02]  /*32b0*/  ISETP.NE.AND P1, PT, R4, RZ, PT ;  /* 0x000000ff0400720c */ /* 0x000fe40003f25270 */
[----:B------:R-:W-:Y:S01]  /*32c0*/  ISETP.GT.U32.AND P2, PT, R14, R5, PT ;  /* 0x000000050e00720c */ /* 0x000fe20003f44070 */
[----:B0-----:R-:W-:-:S12]  /*32d0*/  IMAD.WIDE R2, R11, 0x4, R2 ;  /* 0x000000040b027825 */ /* 0x001fd800078e0202 */
[----:B------:R-:W-:-:S05]  /*32e0*/  @!P2 IMAD.IADD R5, R5, 0x1, -R14 ;  /* 0x000000010505a824 */ /* 0x000fca00078e0a0e */
[----:B------:R-:W-:Y:S02]  /*32f0*/  @!P3 IADD3 R5, PT, PT, -R5, RZ, RZ ;  /* 0x000000ff0505b210 */ /* 0x000fe40007ffe1ff */
[----:B------:R-:W-:-:S05]  /*3300*/  @!P1 LOP3.LUT R5, RZ, R4, RZ, 0x33, !PT ;  /* 0x00000004ff059212 */ /* 0x000fca00078e33ff */
[----:B------:R0:W-:Y:S02]  /*3310*/  STG.E desc[UR10][R2.64], R5 ;  /* 0x0000000502007986 */ /* 0x0001e4000c10190a */
.L_x_28:
[----:B------:R-:W1:Y:S01]  /*3320*/  LDCU UR8, c[0x0][0x394] ;  /* 0x00007280ff0877ac */ /* 0x000e620008000800 */
[----:B------:R-:W-:-:S05]  /*3330*/  IMAD.IADD R6, R9, 0x1, R6 ;  /* 0x0000000109067824 */ /* 0x000fca00078e0206 */
[----:B-1----:R-:W-:-:S13]  /*3340*/  ISETP.GE.AND P1, PT, R6, UR8, PT ;  /* 0x0000000806007c0c */ /* 0x002fda000bf26270 */
[----:B------:R-:W-:Y:S05]  /*3350*/  @!P1 BRA `(.L_x_31) ;  /* 0xffffffcc008c9947 */ /* 0x000fea000383ffff */
[----:B--2---:R-:W-:Y:S05]  /*3360*/  EXIT ;  /* 0x000000000000794d */ /* 0x004fea0003800000 */
.L_x_32:
        /* <DEDUP_REMOVED lines=9> */
.L_x_54:


//--------------------- .text._Z9setuprandP17curandStateXORWOWi --------------------------
	.section	.text._Z9setuprandP17curandStateXORWOWi,"ax",@progbits
	.align	128
        .global         _Z9setuprandP17curandStateXORWOWi
        .type           _Z9setuprandP17curandStateXORWOWi,@function
        .size           _Z9setuprandP17curandStateXORWOWi,(.L_x_55 - _Z9setuprandP17curandStateXORWOWi)
        .other          _Z9setuprandP17curandStateXORWOWi,@"STO_CUDA_ENTRY STV_DEFAULT"
_Z9setuprandP17curandStateXORWOWi:
.text._Z9setuprandP17curandStateXORWOWi:
        /* <DEDUP_REMOVED lines=9> */
[----:B------:R-:W1:Y:S01]  /*0090*/  LDCU.64 UR6, c[0x0][0x358] ;  /* 0x00006b00ff0677ac */ /* 0x000e620008000a00 */
[----:B0-----:R-:W-:-:S07]  /*00a0*/  IMAD R11, R11, UR4, RZ ;  /* 0x000000040b0b7c24 */ /* 0x001fce000f8e02ff */
.L_x_41:
[----:B------:R-:W0:Y:S01]  /*00b0*/  LDC.64 R2, c[0x0][0x380] ;  /* 0x0000e000ff027b82 */ /* 0x000e220000000a00 */
[----:B------:R-:W-:Y:S01]  /*00c0*/  IMAD.MOV.U32 R4, RZ, RZ, 0x3198c20f ;  /* 0x3198c20fff047424 */ /* 0x000fe200078e00ff */
[----:B------:R-:W-:Y:S01]  /*00d0*/  ISETP.NE.AND P0, PT, R0, RZ, PT ;  /* 0x000000ff0000720c */ /* 0x000fe20003f05270 */
[----:B------:R-:W-:Y:S01]  /*00e0*/  IMAD.MOV.U32 R5, RZ, RZ, 0x5efdb30c ;  /* 0x5efdb30cff057424 */ /* 0x000fe200078e00ff */
[----:B------:R-:W-:Y:S01]  /*00f0*/  BSSY.RECONVERGENT B0, `(.L_x_33) ;  /* 0x00000df000007945 */ /* 0x000fe20003800200 */
[----:B------:R-:W-:Y:S02]  /*0100*/  IMAD.MOV.U32 R6, RZ, RZ, 0x423bb012 ;  /* 0x423bb012ff067424 */ /* 0x000fe400078e00ff */
[----:B------:R-:W-:Y:S02]  /*0110*/  IMAD.MOV.U32 R7, RZ, RZ, -0x75bd8fc ;  /* 0xf8a42704ff077424 */ /* 0x000fe400078e00ff */
[----:B------:R-:W-:Y:S02]  /*0120*/  IMAD.MOV.U32 R8, RZ, RZ, -0x23270784 ;  /* 0xdcd8f87cff087424 */ /* 0x000fe400078e00ff */
[----:B------:R-:W-:-:S02]  /*0130*/  IMAD.MOV.U32 R9, RZ, RZ, 0x57fa2510 ;  /* 0x57fa2510ff097424 */ /* 0x000fc400078e00ff */
[----:B0-----:R-:W-:-:S05]  /*0140*/  IMAD.WIDE R2, R0, 0x30, R2 ;  /* 0x0000003000027825 */ /* 0x001fca00078e0202 */
[----:B-1----:R0:W-:Y:S04]  /*0150*/  STG.E.64 desc[UR6][R2.64], R4 ;  /* 0x0000000402007986 */ /* 0x0021e8000c101b06 */
[----:B------:R0:W-:Y:S04]  /*0160*/  STG.E.64 desc[UR6][R2.64+0x8], R6 ;  /* 0x0000080602007986 */ /* 0x0001e8000c101b06 */
[----:B------:R0:W-:Y:S01]  /*0170*/  STG.E.64 desc[UR6][R2.64+0x10], R8 ;  /* 0x0000100802007986 */ /* 0x0001e2000c101b06 */
[----:B------:R-:W-:Y:S05]  /*0180*/  @!P0 BRA `(.L_x_34) ;  /* 0x0000000c00548947 */ /* 0x000fea0003800000 */
[--C-:B------:R-:W-:Y:S01]  /*0190*/  SHF.R.S32.HI R10, RZ, 0x1f, R0.reuse ;  /* 0x0000001fff0a7819 */ /* 0x100fe20000011400 */
[----:B------:R-:W-:Y:S02]  /*01a0*/  IMAD.MOV.U32 R12, RZ, RZ, RZ ;  /* 0x000000ffff0c7224 */ /* 0x000fe400078e00ff */
[----:B------:R-:W-:-:S07]  /*01b0*/  IMAD.MOV.U32 R13, RZ, RZ, R0 ;  /* 0x000000ffff0d7224 */ /* 0x000fce00078e0000 */
.L_x_40:
[----:B0-----:R-:W-:Y:S01]  /*01c0*/  LOP3.LUT R2, R13, 0x3, RZ, 0xc0, !PT ;  /* 0x000000030d027812 */ /* 0x001fe200078ec0ff */
[----:B------:R-:W-:Y:S03]  /*01d0*/  BSSY.RECONVERGENT B1, `(.L_x_35) ;  /* 0x00000ca000017945 */ /* 0x000fe60003800200 */
[----:B------:R-:W-:-:S04]  /*01e0*/  ISETP.NE.U32.AND P0, PT, R2, RZ, PT ;  /* 0x000000ff0200720c */ /* 0x000fc80003f05070 */
[----:B------:R-:W-:-:S13]  /*01f0*/  ISETP.NE.AND.EX P0, PT, RZ, RZ, PT, P0 ;  /* 0x000000ffff00720c */ /* 0x000fda0003f05300 */
[----:B------:R-:W-:Y:S05]  /*0200*/  @!P0 BRA `(.L_x_36) ;  /* 0x0000000c00188947 */ /* 0x000fea0003800000 */
[----:B------:R-:W0:Y:S01]  /*0210*/  LDC.64 R4, c[0x4][RZ] ;  /* 0x01000000ff047b82 */ /* 0x000e220000000a00 */
[----:B------:R-:W-:Y:S02]  /*0220*/  IMAD.MOV.U32 R14, RZ, RZ, RZ ;  /* 0x000000ffff0e7224 */ /* 0x000fe400078e00ff */
[----:B0-----:R-:W-:-:S07]  /*0230*/  IMAD.WIDE.U32 R4, R12, 0xc80, R4 ;  /* 0x00000c800c047825 */ /* 0x001fce00078e0004 */
.L_x_39:
[----:B0-----:R-:W-:Y:S01]  /*0240*/  IMAD.MOV.U32 R15, RZ, RZ, RZ ;  /* 0x000000ffff0f7224 */ /* 0x001fe200078e00ff */
[----:B------:R-:W-:Y:S01]  /*0250*/  CS2R R6, SRZ ;  /* 0x0000000000067805 */ /* 0x000fe2000001ff00 */
[----:B------:R-:W-:Y:S01]  /*0260*/  IMAD.MOV.U32 R16, RZ, RZ, RZ ;  /* 0x000000ffff107224 */ /* 0x000fe200078e00ff */
[----:B------:R-:W-:-:S07]  /*0270*/  CS2R R2, SRZ ;  /* 0x0000000000027805 */ /* 0x000fce000001ff00 */
.L_x_38:
[----:B------:R-:W0:Y:S02]  /*0280*/  LDC.64 R8, c[0x0][0x380] ;  /* 0x0000e000ff087b82 */ /* 0x000e240000000a00 */
[----:B0-----:R-:W-:-:S04]  /*0290*/  IMAD.WIDE R8, R0, 0x30, R8 ;  /* 0x0000003000087825 */ /* 0x001fc800078e0208 */
[----:B------:R-:W-:-:S05]  /*02a0*/  IMAD.WIDE.U32 R8, R16, 0x4, R8 ;  /* 0x0000000410087825 */ /* 0x000fca00078e0008 */
[----:B------:R0:W5:Y:S01]  /*02b0*/  LDG.E R17, desc[UR6][R8.64+0x4] ;  /* 0x0000040608117981 */ /* 0x000162000c1e1900 */
[----:B------:R-:W-:-:S07]  /*02c0*/  IMAD.MOV.U32 R18, RZ, RZ, RZ ;  /* 0x000000ffff127224 */ /* 0x000fce00078e00ff */
.L_x_37:
[----:B-----5:R-:W-:Y:S01]  /*02d0*/  SHF.R.U32.HI R23, RZ, R18, R17 ;  /* 0x00000012ff177219 */ /* 0x020fe20000011611 */
[----:B0-----:R-:W-:-:S03]  /*02e0*/  IMAD.SHL.U32 R9, R16, 0x20, RZ ;  /* 0x0000002010097824 */ /* 0x001fc600078e00ff */
[----:B------:R-:W-:Y:S01]  /*02f0*/  LOP3.LUT R19, R23, 0x1, RZ, 0xc0, !PT ;  /* 0x0000000117137812 */ /* 0x000fe200078ec0ff */
[----:B------:R-:W-:-:S03]  /*0300*/  IMAD.IADD R8, R9, 0x1, R18 ;  /* 0x0000000109087824 */ /* 0x000fc600078e0212 */
[----:B------:R-:W-:Y:S01]  /*0310*/  ISETP.NE.U32.AND P0, PT, R19, 0x1, PT ;  /* 0x000000011300780c */ /* 0x000fe20003f05070 */
[----:B------:R-:W-:-:S03]  /*0320*/  IMAD R9, R8, 0x5, RZ ;  /* 0x0000000508097824 */ /* 0x000fc600078e02ff */
[----:B------:R-:W-:Y:S01]  /*0330*/  R2P PR, R23, 0x7e ;  /* 0x0000007e17007804 */ /* 0x000fe20000000000 */
[----:B------:R-:W-:-:S08]  /*0340*/  IMAD.WIDE.U32 R8, R9, 0x4, R4 ;  /* 0x0000000409087825 */ /* 0x000fd000078e0004 */
[----:B------:R-:W2:Y:S04]  /*0350*/  @!P0 LDG.E R20, desc[UR6][R8.64] ;  /* 0x0000000608148981 */ /* 0x000ea8000c1e1900 */
[----:B------:R-:W3:Y:S04]  /*0360*/  @!P0 LDG.E R22, desc[UR6][R8.64+0x10] ;  /* 0x0000100608168981 */ /* 0x000ee8000c1e1900 */
[----:B------:R-:W4:Y:S04]  /*0370*/  @P1 LDG.E R24, desc[UR6][R8.64+0x14] ;  /* 0x0000140608181981 */ /* 0x000f28000c1e1900 */
[----:B------:R-:W4:Y:S04]  /*0380*/  @P2 LDG.E R26, desc[UR6][R8.64+0x28] ;  /* 0x00002806081a2981 */ /* 0x000f28000c1e1900 */
[----:B------:R-:W4:Y:S04]  /*0390*/  @!P0 LDG.E R19, desc[UR6][R8.64+0x4] ;  /* 0x0000040608138981 */ /* 0x000f28000c1e1900 */
[----:B------:R-:W4:Y:S04]  /*03a0*/  @!P0 LDG.E R21, desc[UR6][R8.64+0xc] ;  /* 0x00000c0608158981 */ /* 0x000f28000c1e1900 */
[----:B------:R-:W4:Y:S04]  /*03b0*/  @P1 LDG.E R25, desc[UR6][R8.64+0x18] ;  /* 0x0000180608191981 */ /* 0x000f28000c1e1900 */
[----:B------:R-:W4:Y:S04]  /*03c0*/  @P3 LDG.E R28, desc[UR6][R8.64+0x3c] ;  /* 0x00003c06081c3981 */ /* 0x000f28000c1e1900 */
[----:B------:R-:W4:Y:S01]  /*03d0*/  @P6 LDG.E R27, desc[UR6][R8.64+0x7c] ;  /* 0x00007c06081b6981 */ /* 0x000f22000c1e1900 */
[----:B--2---:R-:W-:-:S03]  /*03e0*/  @!P0 LOP3.LUT R15, R15, R20, RZ, 0x3c, !PT ;  /* 0x000000140f0f8212 */ /* 0x004fc600078e3cff */
[----:B------:R-:W2:Y:S01]  /*03f0*/  @!P0 LDG.E R20, desc[UR6][R8.64+0x8] ;  /* 0x0000080608148981 */ /* 0x000ea2000c1e1900 */
[----:B---3--:R-:W-:-:S03]  /*0400*/  @!P0 LOP3.LUT R7, R7, R22, RZ, 0x3c, !PT ;  /* 0x0000001607078212 */ /* 0x008fc600078e3cff */
[----:B------:R-:W3:Y:S01]  /*0410*/  @P1 LDG.E R22, desc[UR6][R8.64+0x24] ;  /* 0x0000240608161981 */ /* 0x000ee2000c1e1900 */
[----:B----4-:R-:W-:-:S03]  /*0420*/  @P1 LOP3.LUT R15, R15, R24, RZ, 0x3c, !PT ;  /* 0x000000180f0f1212 */ /* 0x010fc600078e3cff */
[----:B------:R-:W4:Y:S01]  /*0430*/  @P2 LDG.E R24, desc[UR6][R8.64+0x38] ;  /* 0x0000380608182981 */ /* 0x000f22000c1e1900 */
[----:B------:R-:W-:-:S03]  /*0440*/  @P2 LOP3.LUT R15, R15, R26, RZ, 0x3c, !PT ;  /* 0x0000001a0f0f2212 */ /* 0x000fc600078e3cff */
[----:B------:R-:W4:Y:S01]  /*0450*/  @P4 LDG.E R26, desc[UR6][R8.64+0x50] ;  /* 0x00005006081a4981 */ /* 0x000f22000c1e1900 */
[----:B------:R-:W-:-:S03]  /*0460*/  @!P0 LOP3.LUT R2, R2, R19, RZ, 0x3c, !PT ;  /* 0x0000001302028212 */ /* 0x000fc600078e3cff */
[----:B------:R-:W4:Y:S01]  /*0470*/  @P1 LDG.E R19, desc[UR6][R8.64+0x20] ;  /* 0x0000200608131981 */ /* 0x000f22000c1e1900 */
[----:B------:R-:W-:-:S03]  /*0480*/  @!P0 LOP3.LUT R6, R6, R21, RZ, 0x3c, !PT ;  /* 0x0000001506068212 */ /* 0x000fc600078e3cff */
[----:B------:R-:W4:Y:S01]  /*0490*/  @P2 LDG.E R21, desc[UR6][R8.64+0x2c] ;  /* 0x00002c0608152981 */ /* 0x000f22000c1e1900 */
[----:B------:R-:W-:-:S03]  /*04a0*/  @P1 LOP3.LUT R2, R2, R25, RZ, 0x3c, !PT ;  /* 0x0000001902021212 */ /* 0x000fc600078e3cff */
[----:B------:R-:W4:Y:S01]  /*04b0*/  @P2 LDG.E R25, desc[UR6][R8.64+0x34] ;  /* 0x0000340608192981 */ /* 0x000f22000c1e1900 */
[----:B--2---:R-:W-:-:S03]  /*04c0*/  @!P0 LOP3.LUT R3, R3, R20, RZ, 0x3c, !PT ;  /* 0x0000001403038212 */ /* 0x004fc600078e3cff */
[----:B------:R-:W2:Y:S01]  /*04d0*/  @P1 LDG.E R20, desc[UR6][R8.64+0x1c] ;  /* 0x00001c0608141981 */ /* 0x000ea2000c1e1900 */
[----:B---3--:R-:W-:-:S03]  /*04e0*/  @P1 LOP3.LUT R7, R7, R22, RZ, 0x3c, !PT ;  /* 0x0000001607071212 */ /* 0x008fc600078e3cff */
[----:B------:R-:W3:Y:S01]  /*04f0*/  @P2 LDG.E R22, desc[UR6][R8.64+0x30] ;  /* 0x0000300608162981 */ /* 0x000ee2000c1e1900 */
[----:B----4-:R-:W-:-:S03]  /*0500*/  @P2 LOP3.LUT R7, R7, R24, RZ, 0x3c, !PT ;  /* 0x0000001807072212 */ /* 0x010fc600078e3cff */
[----:B------:R-:W4:Y:S01]  /*0510*/  @P3 LDG.E R24, desc[UR6][R8.64+0x4c] ;  /* 0x00004c0608183981 */ /* 0x000f22000c1e1900 */
[----:B------:R-:W-:-:S04]  /*0520*/  @P3 LOP3.LUT R15, R15, R28, RZ, 0x3c, !PT ;  /* 0x0000001c0f0f3212 */ /* 0x000fc800078e3cff */
[----:B------:R-:W-:Y:S02]  /*0530*/  @P4 LOP3.LUT R15, R15, R26, RZ, 0x3c, !PT ;  /* 0x0000001a0f0f4212 */ /* 0x000fe400078e3cff */
[----:B------:R-:W-:Y:S01]  /*0540*/  @P1 LOP3.LUT R6, R6, R19, RZ, 0x3c, !PT ;  /* 0x0000001306061212 */ /* 0x000fe200078e3cff */
[----:B------:R-:W4:Y:S04]  /*0550*/  @P5 LDG.E R26, desc[UR6][R8.64+0x64] ;  /* 0x00006406081a5981 */ /* 0x000f28000c1e1900 */
[----:B------:R-:W4:Y:S01]  /*0560*/  @P3 LDG.E R19, desc[UR6][R8.64+0x40] ;  /* 0x0000400608133981 */ /* 0x000f22000c1e1900 */
[----:B------:R-:W-:Y:S02]  /*0570*/  @P2 LOP3.LUT R2, R2, R21, RZ, 0x3c, !PT ;  /* 0x0000001502022212 */ /* 0x000fe400078e3cff */
[----:B------:R-:W-:Y:S01]  /*0580*/  @P2 LOP3.LUT R6, R6, R25, RZ, 0x3c, !PT ;  /* 0x0000001906062212 */ /* 0x000fe200078e3cff */
[----:B------:R-:W4:Y:S04]  /*0590*/  @P3 LDG.E R21, desc[UR6][R8.64+0x48] ;  /* 0x0000480608153981 */ /* 0x000f28000c1e1900 */
[----:B------:R-:W4:Y:S01]  /*05a0*/  @P4 LDG.E R25, desc[UR6][R8.64+0x54] ;  /* 0x0000540608194981 */ /* 0x000f22000c1e1900 */
[----:B--2---:R-:W-:-:S03]  /*05b0*/  @P1 LOP3.LUT R3, R3, R20, RZ, 0x3c, !PT ;  /* 0x0000001403031212 */ /* 0x004fc600078e3cff */
[----:B------:R-:W2:Y:S01]  /*05c0*/  @P3 LDG.E R20, desc[UR6][R8.64+0x44] ;  /* 0x0000440608143981 */ /* 0x000ea2000c1e1900 */
[----:B---3--:R-:W-:-:S03]  /*05d0*/  @P2 LOP3.LUT R3, R3, R22, RZ, 0x3c, !PT ;  /* 0x0000001603032212 */ /* 0x008fc600078e3cff */
[----:B------:R-:W3:Y:S01]  /*05e0*/  @P4 LDG.E R22, desc[UR6][R8.64+0x58] ;  /* 0x0000580608164981 */ /* 0x000ee2000c1e1900 */
[----:B----4-:R-:W-:-:S03]  /*05f0*/  @P3 LOP3.LUT R7, R7, R24, RZ, 0x3c, !PT ;  /* 0x0000001807073212 */ /* 0x010fc600078e3cff */
[----:B------:R-:W4:Y:S01]  /*0600*/  @P4 LDG.E R24, desc[UR6][R8.64+0x60] ;  /* 0x0000600608184981 */ /* 0x000f22000c1e1900 */
[----:B------:R-:W-:Y:S02]  /*0610*/  LOP3.LUT P0, RZ, R23, 0x80, RZ, 0xc0, !PT ;  /* 0x0000008017ff7812 */ /* 0x000fe4000780c0ff */
[----:B------:R-:W-:Y:S02]  /*0620*/  @P5 LOP3.LUT R15, R15, R26, RZ, 0x3c, !PT ;  /* 0x0000001a0f0f5212 */ /* 0x000fe400078e3cff */
[----:B------:R-:W4:Y:S01]  /*0630*/  @P6 LDG.E R26, desc[UR6][R8.64+0x78] ;  /* 0x00007806081a6981 */ /* 0x000f22000c1e1900 */
[----:B------:R-:W-:-:S03]  /*0640*/  @P3 LOP3.LUT R2, R2, R19, RZ, 0x3c, !PT ;  /* 0x0000001302023212 */ /* 0x000fc600078e3cff */
[----:B------:R-:W4:Y:S01]  /*0650*/  @P4 LDG.E R19, desc[UR6][R8.64+0x5c] ;  /* 0x00005c0608134981 */ /* 0x000f22000c1e1900 */
[----:B------:R-:W-:-:S03]  /*0660*/  @P3 LOP3.LUT R6, R6, R21, RZ, 0x3c, !PT ;  /* 0x0000001506063212 */ /* 0x000fc600078e3cff */
[----:B------:R-:W4:Y:S01]  /*0670*/  @P5 LDG.E R21, desc[UR6][R8.64+0x68] ;  /* 0x0000680608155981 */ /* 0x000f22000c1e1900 */
[----:B------:R-:W-:-:S03]  /*0680*/  @P4 LOP3.LUT R2, R2, R25, RZ, 0x3c, !PT ;  /* 0x0000001902024212 */ /* 0x000fc600078e3cff */
[----:B------:R-:W4:Y:S01]  /*0690*/  @P5 LDG.E R25, desc[UR6][R8.64+0x70] ;  /* 0x0000700608195981 */ /* 0x000f22000c1e1900 */
[----:B--2---:R-:W-:-:S03]  /*06a0*/  @P3 LOP3.LUT R3, R3, R20, RZ, 0x3c, !PT ;  /* 0x0000001403033212 */ /* 0x004fc600078e3cff */
[----:B------:R-:W2:Y:S01]  /*06b0*/  @P5 LDG.E R20, desc[UR6][R8.64+0x6c] ;  /* 0x00006c0608145981 */ /* 0x000ea2000c1e1900 */
[----:B---3--:R-:W-:-:S03]  /*06c0*/  @P4 LOP3.LUT R3, R3, R22, RZ, 0x3c, !PT ;  /* 0x0000001603034212 */ /* 0x008fc600078e3cff */
[----:B------:R-:W3:Y:S01]  /*06d0*/  @P5 LDG.E R22, desc[UR6][R8.64+0x74] ;  /* 0x0000740608165981 */ /* 0x000ee2000c1e1900 */
[----:B----4-:R-:W-:-:S03]  /*06e0*/  @P4 LOP3.LUT R7, R7, R24, RZ, 0x3c, !PT ;  /* 0x0000001807074212 */ /* 0x010fc600078e3cff */
[----:B------:R-:W4:Y:S01]  /*06f0*/  @P0 LDG.E R24, desc[UR6][R8.64+0x8c] ;  /* 0x00008c0608180981 */ /* 0x000f22000c1e1900 */
[----:B------:R-:W-:-:S03]  /*0700*/  @P6 LOP3.LUT R15, R15, R26, RZ, 0x3c, !PT ;  /* 0x0000001a0f0f6212 */ /* 0x000fc600078e3cff */
        /* <DEDUP_REMOVED lines=13> */
[----:B------:R-:W-:Y:S02]  /*07e0*/  @P6 LOP3.LUT R2, R2, R27, RZ, 0x3c, !PT ;  /* 0x0000001b02026212 */ /* 0x000fe400078e3cff */
[----:B------:R-:W-:Y:S02]  /*07f0*/  @P6 LOP3.LUT R6, R6, R19, RZ, 0x3c, !PT ;  /* 0x0000001306066212 */ /* 0x000fe400078e3cff */
[----:B------:R-:W-:Y:S02]  /*0800*/  @P0 LOP3.LUT R2, R2, R21, RZ, 0x3c, !PT ;  /* 0x0000001502020212 */ /* 0x000fe400078e3cff */
[----:B------:R-:W-:Y:S02]  /*0810*/  @P0 LOP3.LUT R6, R6, R25, RZ, 0x3c, !PT ;  /* 0x0000001906060212 */ /* 0x000fe400078e3cff */
[----:B--2---:R-:W-:Y:S02]  /*0820*/  @P6 LOP3.LUT R3, R3, R20, RZ, 0x3c, !PT ;  /* 0x0000001403036212 */ /* 0x004fe400078e3cff */
[----:B---3--:R-:W-:-:S02]  /*0830*/  @P6 LOP3.LUT R7, R7, R22, RZ, 0x3c, !PT ;  /* 0x0000001607076212 */ /* 0x008fc400078e3cff */
[----:B----4-:R-:W-:Y:S02]  /*0840*/  @P0 LOP3.LUT R3, R3, R24, RZ, 0x3c, !PT ;  /* 0x0000001803030212 */ /* 0x010fe400078e3cff */
[----:B------:R-:W-:Y:S02]  /*0850*/  @P0 LOP3.LUT R7, R7, R26, RZ, 0x3c, !PT ;  /* 0x0000001a07070212 */ /* 0x000fe400078e3cff */
[----:B------:R-:W-:-:S13]  /*0860*/  R2P PR, R23.B1, 0x7f ;  /* 0x0000007f17007804 */ /* 0x000fda0000001000 */
[----:B------:R-:W2:Y:S04]  /*0870*/  @P0 LDG.E R20, desc[UR6][R8.64+0xa0] ;  /* 0x0000a00608140981 */ /* 0x000ea8000c1e1900 */
[----:B------:R-:W3:Y:S04]  /*0880*/  @P1 LDG.E R24, desc[UR6][R8.64+0xb4] ;  /* 0x0000b40608181981 */ /* 0x000ee8000c1e1900 */
[----:B------:R-:W4:Y:S04]  /*0890*/  @P2 LDG.E R26, desc[UR6][R8.64+0xc8] ;  /* 0x0000c806081a2981 */ /* 0x000f28000c1e1900 */
[----:B------:R-:W4:Y:S04]  /*08a0*/  @P3 LDG.E R28, desc[UR6][R8.64+0xdc] ;  /* 0x0000dc06081c3981 */ /* 0x000f28000c1e1900 */
[----:B------:R-:W4:Y:S04]  /*08b0*/  @P0 LDG.E R21, desc[UR6][R8.64+0xa4] ;  /* 0x0000a40608150981 */ /* 0x000f28000c1e1900 */
[----:B------:R-:W4:Y:S04]  /*08c0*/  @P0 LDG.E R22, desc[UR6][R8.64+0xa8] ;  /* 0x0000a80608160981 */ /* 0x000f28000c1e1900 */
        /* <DEDUP_REMOVED lines=22> */
[----:B------:R-:W-:Y:S02]  /*0a30*/  LOP3.LUT P0, RZ, R23, 0x8000, RZ, 0xc0, !PT ;  /* 0x0000800017ff7812 */ /* 0x000fe4000780c0ff */
[----:B----4-:R-:W-:Y:S01]  /*0a40*/  @P5 LOP3.LUT R15, R15, R26, RZ, 0x3c, !PT ;  /* 0x0000001a0f0f5212 */ /* 0x010fe200078e3cff */
[----:B------:R-:W4:Y:S04]  /*0a50*/  @P3 LDG.E R23, desc[UR6][R8.64+0xe0] ;  /* 0x0000e00608173981 */ /* 0x000f28000c1e1900 */
[----:B------:R-:W2:Y:S01]  /*0a60*/  @P3 LDG.E R26, desc[UR6][R8.64+0xe4] ;  /* 0x0000e406081a3981 */ /* 0x000ea2000c1e1900 */
[----:B------:R-:W-:-:S03]  /*0a70*/  @P1 LOP3.LUT R2, R2, R21, RZ, 0x3c, !PT ;  /* 0x0000001502021212 */ /* 0x000fc600078e3cff */
        /* <DEDUP_REMOVED lines=9> */
[----:B---3--:R-:W-:-:S03]  /*0b10*/  @P2 LOP3.LUT R7, R7, R24, RZ, 0x3c, !PT ;  /* 0x0000001807072212 */ /* 0x008fc600078e3cff */
[----:B------:R-:W3:Y:S01]  /*0b20*/  @P4 LDG.E R24, desc[UR6][R8.64+0x100] ;  /* 0x0001000608184981 */ /* 0x000ee2000c1e1900 */
[----:B----4-:R-:W-:-:S03]  /*0b30*/  @P3 LOP3.LUT R2, R2, R23, RZ, 0x3c, !PT ;  /* 0x0000001702023212 */ /* 0x010fc600078e3cff */
[----:B------:R-:W4:Y:S01]  /*0b40*/  @P5 LDG.E R23, desc[UR6][R8.64+0x108] ;  /* 0x0001080608175981 */ /* 0x000f22000c1e1900 */
[----:B--2---:R-:W-:-:S03]  /*0b50*/  @P2 LOP3.LUT R6, R6, R21, RZ, 0x3c, !PT ;  /* 0x0000001506062212 */ /* 0x004fc600078e3cff */
[----:B------:R-:W2:Y:S01]  /*0b60*/  @P4 LDG.E R21, desc[UR6][R8.64+0xfc] ;  /* 0x0000fc0608154981 */ /* 0x000ea2000c1e1900 */
[----:B------:R-:W-:-:S03]  /*0b70*/  @P2 LOP3.LUT R3, R3, R22, RZ, 0x3c, !PT ;  /* 0x0000001603032212 */ /* 0x000fc600078e3cff */
[----:B------:R-:W2:Y:S01]  /*0b80*/  @P4 LDG.E R22, desc[UR6][R8.64+0xf8] ;  /* 0x0000f80608164981 */ /* 0x000ea2000c1e1900 */
[----:B------:R-:W-:Y:S02]  /*0b90*/  @P3 LOP3.LUT R3, R3, R26, RZ, 0x3c, !PT ;  /* 0x0000001a03033212 */ /* 0x000fe400078e3cff */
[----:B------:R-:W-:Y:S01]  /*0ba0*/  @P3 LOP3.LUT R6, R6, R25, RZ, 0x3c, !PT ;  /* 0x0000001906063212 */ /* 0x000fe200078e3cff */
[----:B------:R-:W2:Y:S04]  /*0bb0*/  @P5 LDG.E R26, desc[UR6][R8.64+0x10c] ;  /* 0x00010c06081a5981 */ /* 0x000ea8000c1e1900 */
        /* <DEDUP_REMOVED lines=15> */
[----:B------:R-:W-:-:S03]  /*0cb0*/  @P5 LOP3.LUT R3, R3, R26, RZ, 0x3c, !PT ;  /* 0x0000001a03035212 */ /* 0x000fc600078e3cff */
[----:B------:R-:W2:Y:S01]  /*0cc0*/  @P0 LDG.E R26, desc[UR6][R8.64+0x134] ;  /* 0x00013406081a0981 */ /* 0x000ea2000c1e1900 */
[----:B------:R-:W-:-:S03]  /*0cd0*/  @P5 LOP3.LUT R6, R6, R25, RZ, 0x3c, !PT ;  /* 0x0000001906065212 */ /* 0x000fc600078e3cff */
[----:B------:R-:W2:Y:S01]  /*0ce0*/  @P0 LDG.E R25, desc[UR6][R8.64+0x138] ;  /* 0x0001380608190981 */ /* 0x000ea2000c1e1900 */
[----:B------:R-:W-:-:S05]  /*0cf0*/  VIADD R18, R18, 0x10 ;  /* 0x0000001012127836 */ /* 0x000fca0000000000 */
[----:B------:R-:W-:Y:S02]  /*0d00*/  ISETP.NE.AND P1, PT, R18, 0x20, PT ;  /* 0x000000201200780c */ /* 0x000fe40003f25270 */
[----:B------:R-:W-:Y:S02]  /*0d10*/  @P5 LOP3.LUT R7, R7, R20, RZ, 0x3c, !PT ;  /* 0x0000001407075212 */ /* 0x000fe400078e3cff */
[----:B------:R-:W-:Y:S02]  /*0d20*/  @P6 LOP3.LUT R2, R2, R19, RZ, 0x3c, !PT ;  /* 0x0000001302026212 */ /* 0x000fe400078e3cff */
[----:B---3--:R-:W-:Y:S02]  /*0d30*/  @P6 LOP3.LUT R7, R7, R24, RZ, 0x3c, !PT ;  /* 0x0000001807076212 */ /* 0x008fe400078e3cff */
[----:B----4-:R-:W-:Y:S02]  /*0d40*/  @P0 LOP3.LUT R2, R2, R23, RZ, 0x3c, !PT ;  /* 0x0000001702020212 */ /* 0x010fe400078e3cff */
[----:B------:R-:W-:-:S02]  /*0d50*/  @P0 LOP3.LUT R7, R7, R28, RZ, 0x3c, !PT ;  /* 0x0000001c07070212 */ /* 0x000fc400078e3cff */
[----:B--2---:R-:W-:Y:S02]  /*0d60*/  @P6 LOP3.LUT R6, R6, R21, RZ, 0x3c, !PT ;  /* 0x0000001506066212 */ /* 0x004fe400078e3cff */
[----:B------:R-:W-:-:S04]  /*0d70*/  @P6 LOP3.LUT R3, R3, R22, RZ, 0x3c, !PT ;  /* 0x0000001603036212 */ /* 0x000fc800078e3cff */
[----:B------:R-:W-:Y:S02]  /*0d80*/  @P0 LOP3.LUT R3, R3, R26, RZ, 0x3c, !PT ;  /* 0x0000001a03030212 */ /* 0x000fe400078e3cff */
[----:B------:R-:W-:Y:S01]  /*0d90*/  @P0 LOP3.LUT R6, R6, R25, RZ, 0x3c, !PT ;  /* 0x0000001906060212 */ /* 0x000fe200078e3cff */
[----:B------:R-:W-:Y:S06]  /*0da0*/  @P1 BRA `(.L_x_37) ;  /* 0xfffffff400481947 */ /* 0x000fec000383ffff */
[----:B------:R-:W-:-:S05]  /*0db0*/  VIADD R16, R16, 0x1 ;  /* 0x0000000110107836 */ /* 0x000fca0000000000 */
[----:B------:R-:W-:-:S13]  /*0dc0*/  ISETP.NE.AND P0, PT, R16, 0x5, PT ;  /* 0x000000051000780c */ /* 0x000fda0003f05270 */
[----:B------:R-:W-:Y:S05]  /*0dd0*/  @P0 BRA `(.L_x_38) ;  /* 0xfffffff400280947 */ /* 0x000fea000383ffff */
[----:B------:R-:W0:Y:S01]  /*0de0*/  LDC.64 R8, c[0x0][0x380] ;  /* 0x0000e000ff087b82 */ /* 0x000e220000000a00 */
[----:B------:R-:W-:Y:S01]  /*0df0*/  VIADD R14, R14, 0x1 ;  /* 0x000000010e0e7836 */ /* 0x000fe20000000000 */
[----:B------:R-:W-:-:S04]  /*0e00*/  LOP3.LUT R17, R13, 0x3, RZ, 0xc0, !PT ;  /* 0x000000030d117812 */ /* 0x000fc800078ec0ff */
[----:B------:R-:W-:Y:S01]  /*0e10*/  ISETP.GE.U32.AND P0, PT, R14, R17, PT ;  /* 0x000000110e00720c */ /* 0x000fe20003f06070 */
[----:B0-----:R-:W-:-:S05]  /*0e20*/  IMAD.WIDE R8, R0, 0x30, R8 ;  /* 0x0000003000087825 */ /* 0x001fca00078e0208 */
[----:B------:R0:W-:Y:S04]  /*0e30*/  STG.E.64 desc[UR6][R8.64+0x8], R2 ;  /* 0x0000080208007986 */ /* 0x0001e8000c101b06 */
[----:B------:R0:W-:Y:S04]  /*0e40*/  STG.E.64 desc[UR6][R8.64+0x10], R6 ;  /* 0x0000100608007986 */ /* 0x0001e8000c101b06 */
[----:B------:R0:W-:Y:S01]  /*0e50*/  STG.E desc[UR6][R8.64+0x4], R15 ;  /* 0x0000040f08007986 */ /* 0x0001e2000c101906 */
[----:B------:R-:W-:Y:S05]  /*0e60*/  @!P0 BRA `(.L_x_39) ;  /* 0xfffffff000f48947 */ /* 0x000fea000383ffff */
.L_x_36:
[----:B------:R-:W-:Y:S05]  /*0e70*/  BSYNC.RECONVERGENT B1 ;  /* 0x0000000000017941 */ /* 0x000fea0003800200 */
.L_x_35:
[C---:B------:R-:W-:Y:S01]  /*0e80*/  ISETP.GT.U32.AND P0, PT, R13.reuse, 0x3, PT ;  /* 0x000000030d00780c */ /* 0x040fe20003f04070 */
[----:B------:R-:W-:Y:S01]  /*0e90*/  VIADD R12, R12, 0x1 ;  /* 0x000000010c0c7836 */ /* 0x000fe20000000000 */
[--C-:B------:R-:W-:Y:S02]  /*0ea0*/  SHF.R.U64 R13, R13, 0x2, R10.reuse ;  /* 0x000000020d0d7819 */ /* 0x100fe4000000120a */
[----:B------:R-:W-:Y:S02]  /*0eb0*/  ISETP.GT.U32.AND.EX P0, PT, R10, RZ, PT, P0 ;  /* 0x000000ff0a00720c */ /* 0x000fe40003f04100 */
[----:B------:R-:W-:-:S11]  /*0ec0*/  SHF.R.U32.HI R10, RZ, 0x2, R10 ;  /* 0x00000002ff0a7819 */ /* 0x000fd6000001160a */
[----:B------:R-:W-:Y:S05]  /*0ed0*/  @P0 BRA `(.L_x_40) ;  /* 0xfffffff000b80947 */ /* 0x000fea000383ffff */
.L_x_34:
[----:B------:R-:W-:Y:S05]  /*0ee0*/  BSYNC.RECONVERGENT B0 ;  /* 0x0000000000007941 */ /* 0x000fea0003800200 */
.L_x_33:
[----:B0-----:R-:W0:Y:S01]  /*0ef0*/  LDC.64 R2, c[0x0][0x380] ;  /* 0x0000e000ff027b82 */ /* 0x001e220000000a00 */
[----:B------:R-:W1:Y:S01]  /*0f00*/  LDCU UR4, c[0x0][0x388] ;  /* 0x00007100ff0477ac */ /* 0x000e620008000800 */
[----:B0-----:R-:W-:-:S04]  /*0f10*/  IMAD.WIDE R2, R0, 0x30, R2 ;  /* 0x0000003000027825 */ /* 0x001fc800078e0202 */
[----:B------:R-:W-:Y:S01]  /*0f20*/  IMAD.IADD R0, R11, 0x1, R0 ;  /* 0x000000010b007824 */ /* 0x000fe200078e0200 */
[----:B------:R0:W-:Y:S04]  /*0f30*/  STG.E.64 desc[UR6][R2.64+0x18], RZ ;  /* 0x000018ff02007986 */ /* 0x0001e8000c101b06 */
[----:B------:R0:W-:Y:S01]  /*0f40*/  STG.E desc[UR6][R2.64+0x20], RZ ;  /* 0x000020ff02007986 */ /* 0x0001e2000c101906 */
[----:B-1----:R-:W-:-:S03]  /*0f50*/  ISETP.GE.AND P0, PT, R0, UR4, PT ;  /* 0x0000000400007c0c */ /* 0x002fc6000bf06270 */
[----:B------:R0:W-:Y:S10]  /*0f60*/  STG.E.64 desc[UR6][R2.64+0x28], RZ ;  /* 0x000028ff02007986 */ /* 0x0001f4000c101b06 */
[----:B0-----:R-:W-:Y:S05]  /*0f70*/  @!P0 BRA `(.L_x_41) ;  /* 0xfffffff0004c8947 */ /* 0x001fea000383ffff */
[----:B------:R-:W-:Y:S05]  /*0f80*/  EXIT ;  /* 0x000000000000794d */ /* 0x000fea0003800000 */
.L_x_42:
        /* <DEDUP_REMOVED lines=15> */
.L_x_55:


//--------------------- .text._Z1fPdS_S_ii        --------------------------
	.section	.text._Z1fPdS_S_ii,"ax",@progbits
	.align	128
        .global         _Z1fPdS_S_ii
        .type           _Z1fPdS_S_ii,@function
        .size           _Z1fPdS_S_ii,(.L_x_56 - _Z1fPdS_S_ii)
        .other          _Z1fPdS_S_ii,@"STO_CUDA_ENTRY STV_DEFAULT"
_Z1fPdS_S_ii:
.text._Z1fPdS_S_ii:
        /* <DEDUP_REMOVED lines=8> */
[----:B------:R-:W0:Y:S01]  /*0080*/  LDC R5, c[0x0][0x398] ;  /* 0x0000e600ff057b82 */ /* 0x000e220000000800 */
[----:B------:R-:W1:Y:S01]  /*0090*/  LDCU UR4, c[0x0][0x370] ;  /* 0x00006e00ff0477ac */ /* 0x000e620008000800 */
[----:B------:R-:W2:Y:S01]  /*00a0*/  LDCU.64 UR6, c[0x0][0x358] ;  /* 0x00006b00ff0677ac */ /* 0x000ea20008000a00 */
[----:B-1----:R-:W-:Y:S01]  /*00b0*/  IMAD R3, R3, UR4, RZ ;  /* 0x0000000403037c24 */ /* 0x002fe2000f8e02ff */
[----:B0-----:R-:W-:-:S13]  /*00c0*/  ISETP.GT.AND P0, PT, R5, RZ, PT ;  /* 0x000000ff0500720c */ /* 0x001fda0003f04270 */
[----:B--2---:R-:W-:Y:S05]  /*00d0*/  @P0 BRA `(.L_x_43) ;  /* 0x00000000001c0947 */ /* 0x004fea0003800000 */
[----:B------:R-:W0:Y:S02]  /*00e0*/  LDC.64 R6, c[0x0][0x380] ;  /* 0x0000e000ff067b82 */ /* 0x000e240000000a00 */
.L_x_44:
[----:B0-----:R-:W-:-:S04]  /*00f0*/  IMAD.WIDE R4, R0, 0x8, R6 ;  /* 0x0000000800047825 */ /* 0x001fc800078e0206 */
[----:B------:R-:W-:Y:S01]  /*0100*/  IMAD.IADD R0, R3, 0x1, R0 ;  /* 0x0000000103007824 */ /* 0x000fe200078e0200 */
[----:B------:R1:W-:Y:S04]  /*0110*/  STG.E.64 desc[UR6][R4.64], RZ ;  /* 0x000000ff04007986 */ /* 0x0003e8000c101b06 */
[----:B------:R-:W-:-:S13]  /*0120*/  ISETP.GE.AND P0, PT, R0, UR5, PT ;  /* 0x0000000500007c0c */ /* 0x000fda000bf06270 */
[----:B-1----:R-:W-:Y:S05]  /*0130*/  @!P0 BRA `(.L_x_44) ;  /* 0xfffffffc00ec8947 */ /* 0x002fea000383ffff */
[----:B------:R-:W-:Y:S05]  /*0140*/  EXIT ;  /* 0x000000000000794d */ /* 0x000fea0003800000 */
.L_x_43:
[----:B------:R-:W0:Y:S01]  /*0150*/  LDCU.64 UR4, c[0x0][0x390] ;  /* 0x00007200ff0477ac */ /* 0x000e220008000a00 */
[C---:B------:R-:W-:Y:S02]  /*0160*/  LOP3.LUT R2, R5.reuse, 0x7ffffff8, RZ, 0xc0, !PT ;  /* 0x7ffffff805027812 */ /* 0x040fe400078ec0ff */
[C---:B------:R-:W-:Y:S02]  /*0170*/  LOP3.LUT R4, R5.reuse, 0x7, RZ, 0xc0, !PT ;  /* 0x0000000705047812 */ /* 0x040fe400078ec0ff */
[----:B------:R-:W-:Y:S01]  /*0180*/  LOP3.LUT R5, R5, 0x3, RZ, 0xc0, !PT ;  /* 0x0000000305057812 */ /* 0x000fe200078ec0ff */
[----:B------:R-:W-:Y:S01]  /*0190*/  IMAD.MOV R6, RZ, RZ, -R2 ;  /* 0x000000ffff067224 */ /* 0x000fe200078e0a02 */
[----:B0-----:R-:W-:-:S04]  /*01a0*/  UIADD3 UR4, UP0, UPT, UR4, 0x20, URZ ;  /* 0x0000002004047890 */ /* 0x001fc8000ff1e0ff */
[----:B------:R-:W-:-:S12]  /*01b0*/  UIADD3.X UR5, UPT, UPT, URZ, UR5, URZ, UP0, !UPT ;  /* 0x00000005ff057290 */ /* 0x000fd800087fe4ff */
.L_x_49:
[----:B01----:R-:W0:Y:S01]  /*01c0*/  LDC.64 R10, c[0x0][0x380] ;  /* 0x0000e000ff0a7b82 */ /* 0x003e220000000a00 */
[----:B------:R-:W-:Y:S01]  /*01d0*/  IMAD.MOV.U32 R20, RZ, RZ, RZ ;  /* 0x000000ffff147224 */ /* 0x000fe200078e00ff */
[----:B------:R-:W-:-:S06]  /*01e0*/  CS2R R22, SRZ ;  /* 0x0000000000167805 */ /* 0x000fcc000001ff00 */
[----:B------:R-:W1:Y:S01]  /*01f0*/  LDC.64 R8, c[0x0][0x398] ;  /* 0x0000e600ff087b82 */ /* 0x000e620000000a00 */
[----:B0-----:R-:W-:-:S05]  /*0200*/  IMAD.WIDE R10, R0, 0x8, R10 ;  /* 0x00000008000a7825 */ /* 0x001fca00078e020a */
[----:B------:R0:W-:Y:S01]  /*0210*/  STG.E.64 desc[UR6][R10.64], RZ ;  /* 0x000000ff0a007986 */ /* 0x0001e2000c101b06 */
[----:B-1----:R-:W-:Y:S01]  /*0220*/  ISETP.GE.U32.AND P1, PT, R8, 0x8, PT ;  /* 0x000000080800780c */ /* 0x002fe20003f26070 */
[----:B------:R-:W-:Y:S01]  /*0230*/  IMAD R7, R0, R8, RZ ;  /* 0x0000000800077224 */ /* 0x000fe200078e02ff */
[----:B------:R-:W-:-:S04]  /*0240*/  IADD3 R0, PT, PT, R3, R0, RZ ;  /* 0x0000000003007210 */ /* 0x000fc80007ffe0ff */
[----:B------:R-:W-:-:S07]  /*0250*/  ISETP.GE.AND P0, PT, R0, R9, PT ;  /* 0x000000090000720c */ /* 0x000fce0003f06270 */
[----:B0-----:R-:W-:Y:S06]  /*0260*/  @!P1 BRA `(.L_x_45) ;  /* 0x0000000000d89947 */ /* 0x001fec0003800000 */
[----:B------:R-:W-:Y:S01]  /*0270*/  IMAD.U32 R12, RZ, RZ, UR4 ;  /* 0x00000004ff0c7e24 */ /* 0x000fe2000f8e00ff */
[----:B------:R-:W-:Y:S01]  /*0280*/  MOV R13, UR5 ;  /* 0x00000005000d7c02 */ /* 0x000fe20008000f00 */
[----:B------:R-:W-:Y:S01]  /*0290*/  IMAD.MOV.U32 R24, RZ, RZ, R7 ;  /* 0x000000ffff187224 */ /* 0x000fe200078e0007 */
[----:B------:R-:W-:Y:S02]  /*02a0*/  MOV R9, R6 ;  /* 0x0000000600097202 */ /* 0x000fe40000000f00 */
[----:B------:R-:W-:-:S07]  /*02b0*/  CS2R R22, SRZ ;  /* 0x0000000000167805 */ /* 0x000fce000001ff00 */
.L_x_46:
[----:B------:R-:W0:Y:S01]  /*02c0*/  LDC.64 R14, c[0x0][0x388] ;  /* 0x0000e200ff0e7b82 */ /* 0x000e220000000a00 */
[----:B------:R-:W2:Y:S01]  /*02d0*/  LDG.E.64 R16, desc[UR6][R12.64+-0x20] ;  /* 0xffffe0060c107981 */ /* 0x000ea2000c1e1b00 */
[----:B0-----:R-:W-:-:S05]  /*02e0*/  IMAD.WIDE R14, R24, 0x8, R14 ;  /* 0x00000008180e7825 */ /* 0x001fca00078e020e */
[----:B-1----:R-:W2:Y:S02]  /*02f0*/  LDG.E.64 R18, desc[UR6][R14.64] ;  /* 0x000000060e127981 */ /* 0x002ea4000c1e1b00 */
[----:B--2---:R-:W-:-:S08]  /*0300*/  DADD R16, R18, -R16 ;  /* 0x0000000012107229 */ /* 0x004fd00000000810 */
[----:B------:R-:W-:-:S07]  /*0310*/  DFMA R22, R16, R16, R22 ;  /* 0x000000101016722b */ /* 0x000fce0000000016 */
[----:B------:R0:W-:Y:S04]  /*0320*/  STG.E.64 desc[UR6][R10.64], R22 ;  /* 0x000000160a007986 */ /* 0x0001e8000c101b06 */
[----:B------:R-:W2:Y:S04]  /*0330*/  LDG.E.64 R18, desc[UR6][R14.64+0x8] ;  /* 0x000008060e127981 */ /* 0x000ea8000c1e1b00 */
[----:B------:R-:W2:Y:S02]  /*0340*/  LDG.E.64 R16, desc[UR6][R12.64+-0x18] ;  /* 0xffffe8060c107981 */ /* 0x000ea4000c1e1b00 */
[----:B--2---:R-:W-:-:S08]  /*0350*/  DADD R16, R18, -R16 ;  /* 0x0000000012107229 */ /* 0x004fd00000000810 */
[----:B------:R-:W-:-:S07]  /*0360*/  DFMA R26, R16, R16, R22 ;  /* 0x00000010101a722b */ /* 0x000fce0000000016 */
[----:B------:R-:W-:Y:S04]  /*0370*/  STG.E.64 desc[UR6][R10.64], R26 ;  /* 0x0000001a0a007986 */ /* 0x000fe8000c101b06 */
[----:B------:R-:W2:Y:S04]  /*0380*/  LDG.E.64 R18, desc[UR6][R14.64+0x10] ;  /* 0x000010060e127981 */ /* 0x000ea8000c1e1b00 */
[----:B------:R-:W2:Y:S02]  /*0390*/  LDG.E.64 R16, desc[UR6][R12.64+-0x10] ;  /* 0xfffff0060c107981 */ /* 0x000ea4000c1e1b00 */
[----:B--2---:R-:W-:-:S08]  /*03a0*/  DADD R16, R18, -R16 ;  /* 0x0000000012107229 */ /* 0x004fd00000000810 */
[----:B------:R-:W-:-:S07]  /*03b0*/  DFMA R20, R16, R16, R26 ;  /* 0x000000101014722b */ /* 0x000fce000000001a */
[----:B------:R1:W-:Y:S04]  /*03c0*/  STG.E.64 desc[UR6][R10.64], R20 ;  /* 0x000000140a007986 */ /* 0x0003e8000c101b06 */
[----:B------:R-:W2:Y:S04]  /*03d0*/  LDG.E.64 R18, desc[UR6][R14.64+0x18] ;  /* 0x000018060e127981 */ /* 0x000ea8000c1e1b00 */
[----:B------:R-:W2:Y:S02]  /*03e0*/  LDG.E.64 R16, desc[UR6][R12.64+-0x8] ;  /* 0xfffff8060c107981 */ /* 0x000ea4000c1e1b00 */
[----:B--2---:R-:W-:-:S08]  /*03f0*/  DADD R16, R18, -R16 ;  /* 0x0000000012107229 */ /* 0x004fd00000000810 */
[----:B0-----:R-:W-:-:S07]  /*0400*/  DFMA R22, R16, R16, R20 ;  /* 0x000000101016722b */ /* 0x001fce0000000014 */
[----:B------:R0:W-:Y:S04]  /*0410*/  STG.E.64 desc[UR6][R10.64], R22 ;  /* 0x000000160a007986 */ /* 0x0001e8000c101b06 */
[----:B------:R-:W2:Y:S04]  /*0420*/  LDG.E.64 R18, desc[UR6][R14.64+0x20] ;  /* 0x000020060e127981 */ /* 0x000ea8000c1e1b00 */
[----:B------:R-:W2:Y:S02]  /*0430*/  LDG.E.64 R16, desc[UR6][R12.64] ;  /* 0x000000060c107981 */ /* 0x000ea4000c1e1b00 */
[----:B--2---:R-:W-:-:S08]  /*0440*/  DADD R16, R18, -R16 ;  /* 0x0000000012107229 */ /* 0x004fd00000000810 */
[----:B------:R-:W-:-:S07]  /*0450*/  DFMA R16, R16, R16, R22 ;  /* 0x000000101010722b */ /* 0x000fce0000000016 */
[----:B------:R2:W-:Y:S04]  /*0460*/  STG.E.64 desc[UR6][R10.64], R16 ;  /* 0x000000100a007986 */ /* 0x0005e8000c101b06 */
[----:B------:R-:W3:Y:S04]  /*0470*/  LDG.E.64 R18, desc[UR6][R14.64+0x28] ;  /* 0x000028060e127981 */ /* 0x000ee8000c1e1b00 */
[----:B-1----:R-:W3:Y:S02]  /*0480*/  LDG.E.64 R20, desc[UR6][R12.64+0x8] ;  /* 0x000008060c147981 */ /* 0x002ee4000c1e1b00 */
[----:B---3--:R-:W-:-:S08]  /*0490*/  DADD R18, R18, -R20 ;  /* 0x0000000012127229 */ /* 0x008fd00000000814 */
[----:B------:R-:W-:-:S07]  /*04a0*/  DFMA R18, R18, R18, R16 ;  /* 0x000000121212722b */ /* 0x000fce0000000010 */
[----:B------:R1:W-:Y:S04]  /*04b0*/  STG.E.64 desc[UR6][R10.64], R18 ;  /* 0x000000120a007986 */ /* 0x0003e8000c101b06 */
[----:B------:R-:W3:Y:S04]  /*04c0*/  LDG.E.64 R20, desc[UR6][R14.64+0x30] ;  /* 0x000030060e147981 */ /* 0x000ee8000c1e1b00 */
[----:B0-----:R-:W3:Y:S02]  /*04d0*/  LDG.E.64 R22, desc[UR6][R12.64+0x10] ;  /* 0x000010060c167981 */ /* 0x001ee4000c1e1b00 */
[----:B---3--:R-:W-:-:S08]  /*04e0*/  DADD R20, R20, -R22 ;  /* 0x0000000014147229 */ /* 0x008fd00000000816 */
[----:B------:R-:W-:-:S07]  /*04f0*/  DFMA R20, R20, R20, R18 ;  /* 0x000000141414722b */ /* 0x000fce0000000012 */
[----:B------:R1:W-:Y:S04]  /*0500*/  STG.E.64 desc[UR6][R10.64], R20 ;  /* 0x000000140a007986 */ /* 0x0003e8000c101b06 */
[----:B------:R-:W3:Y:S04]  /*0510*/  LDG.E.64 R22, desc[UR6][R14.64+0x38] ;  /* 0x000038060e167981 */ /* 0x000ee8000c1e1b00 */
[----:B--2---:R0:W3:Y:S01]  /*0520*/  LDG.E.64 R16, desc[UR6][R12.64+0x18] ;  /* 0x000018060c107981 */ /* 0x0040e2000c1e1b00 */
[----:B------:R-:W-:-:S05]  /*0530*/  VIADD R9, R9, 0x8 ;  /* 0x0000000809097836 */ /* 0x000fca0000000000 */
[----:B------:R-:W-:Y:S02]  /*0540*/  ISETP.NE.AND P1, PT, R9, RZ, PT ;  /* 0x000000ff0900720c */ /* 0x000fe40003f25270 */
[----:B0-----:R-:W-:Y:S01]  /*0550*/  IADD3 R12, P2, PT, R12, 0x40, RZ ;  /* 0x000000400c0c7810 */ /* 0x001fe20007f5e0ff */
[----:B------:R-:W-:-:S03]  /*0560*/  VIADD R24, R24, 0x8 ;  /* 0x0000000818187836 */ /* 0x000fc60000000000 */
[----:B------:R-:W-:Y:S01]  /*0570*/  IADD3.X R13, PT, PT, RZ, R13, RZ, P2, !PT ;  /* 0x0000000dff0d7210 */ /* 0x000fe200017fe4ff */
[----:B---3--:R-:W-:-:S08]  /*0580*/  DADD R22, R22, -R16 ;  /* 0x0000000016167229 */ /* 0x008fd00000000810 */
[----:B------:R-:W-:-:S07]  /*0590*/  DFMA R22, R22, R22, R20 ;  /* 0x000000161616722b */ /* 0x000fce0000000014 */
[----:B------:R1:W-:Y:S01]  /*05a0*/  STG.E.64 desc[UR6][R10.64], R22 ;  /* 0x000000160a007986 */ /* 0x0003e2000c101b06 */
[----:B------:R-:W-:Y:S05]  /*05b0*/  @P1 BRA `(.L_x_46) ;  /* 0xfffffffc00401947 */ /* 0x000fea000383ffff */
[----:B-1----:R-:W-:-:S07]  /*05c0*/  MOV R20, R2 ;  /* 0x0000000200147202 */ /* 0x002fce0000000f00 */
.L_x_45:
[----:B------:R-:W-:-:S13]  /*05d0*/  ISETP.NE.AND P1, PT, R4, RZ, PT ;  /* 0x000000ff0400720c */ /* 0x000fda0003f25270 */
[----:B------:R-:W-:Y:S05]  /*05e0*/  @!P1 BRA `(.L_x_47) ;  /* 0x0000000000ec9947 */ /* 0x000fea0003800000 */
[----:B------:R-:W-:Y:S01]  /*05f0*/  VIADD R9, R4, 0xffffffff ;  /* 0xffffffff04097836 */ /* 0x000fe20000000000 */
[----:B------:R-:W-:-:S04]  /*0600*/  ISETP.NE.AND P2, PT, R5, RZ, PT ;  /* 0x000000ff0500720c */ /* 0x000fc80003f45270 */
[----:B------:R-:W-:-:S13]  /*0610*/  ISETP.GE.U32.AND P1, PT, R9, 0x3, PT ;  /* 0x000000030900780c */ /* 0x000fda0003f26070 */
[----:B------:R-:W-:Y:S05]  /*0620*/  @!P1 BRA `(.L_x_48) ;  /* 0x0000000000689947 */ /* 0x000fea0003800000 */
[----:B------:R-:W0:Y:S01]  /*0630*/  LDC.64 R12, c[0x0][0x388] ;  /* 0x0000e200ff0c7b82 */ /* 0x000e220000000a00 */
[----:B------:R-:W-:-:S07]  /*0640*/  IADD3 R9, PT, PT, R7, R20, RZ ;  /* 0x0000001407097210 */ /* 0x000fce0007ffe0ff */
[----:B------:R-:W1:Y:S01]  /*0650*/  LDC.64 R14, c[0x0][0x390] ;  /* 0x0000e400ff0e7b82 */ /* 0x000e620000000a00 */
[----:B0-----:R-:W-:-:S05]  /*0660*/  IMAD.WIDE R12, R9, 0x8, R12 ;  /* 0x00000008090c7825 */ /* 0x001fca00078e020c */
[----:B------:R-:W2:Y:S01]  /*0670*/  LDG.E.64 R18, desc[UR6][R12.64] ;  /* 0x000000060c127981 */ /* 0x000ea2000c1e1b00 */
[----:B-1----:R-:W-:-:S05]  /*0680*/  IMAD.WIDE.U32 R14, R20, 0x8, R14 ;  /* 0x00000008140e7825 */ /* 0x002fca00078e000e */
[----:B------:R-:W2:Y:S02]  /*0690*/  LDG.E.64 R16, desc[UR6][R14.64] ;  /* 0x000000060e107981 */ /* 0x000ea4000c1e1b00 */
[----:B--2---:R-:W-:-:S08]  /*06a0*/  DADD R16, R18, -R16 ;  /* 0x0000000012107229 */ /* 0x004fd00000000810 */
[----:B------:R-:W-:-:S07]  /*06b0*/  DFMA R22, R16, R16, R22 ;  /* 0x000000101016722b */ /* 0x000fce0000000016 */
[----:B------:R0:W-:Y:S04]  /*06c0*/  STG.E.64 desc[UR6][R10.64], R22 ;  /* 0x000000160a007986 */ /* 0x0001e8000c101b06 */
        /* <DEDUP_REMOVED lines=11> */
[----:B0-----:R-:W2:Y:S01]  /*0780*/  LDG.E.64 R22, desc[UR6][R14.64+0x18] ;  /* 0x000018060e167981 */ /* 0x001ea2000c1e1b00 */
[----:B------:R-:W-:Y:S01]  /*0790*/  VIADD R20, R20, 0x4 ;  /* 0x0000000414147836 */ /* 0x000fe20000000000 */
[----:B--2---:R-:W-:-:S08]  /*07a0*/  DADD R22, R18, -R22 ;  /* 0x0000000012167229 */ /* 0x004fd00000000816 */
[----:B------:R-:W-:-:S07]  /*07b0*/  DFMA R22, R22, R22, R16 ;  /* 0x000000161616722b */ /* 0x000fce0000000010 */
[----:B------:R1:W-:Y:S04]  /*07c0*/  STG.E.64 desc[UR6][R10.64], R22 ;  /* 0x000000160a007986 */ /* 0x0003e8000c101b06 */
.L_x_48:
[----:B------:R-:W-:Y:S05]  /*07d0*/  @!P2 BRA `(.L_x_47) ;  /* 0x000000000070a947 */ /* 0x000fea0003800000 */
[----:B------:R-:W-:-:S13]  /*07e0*/  ISETP.NE.AND P1, PT, R5, 0x1, PT ;  /* 0x000000010500780c */ /* 0x000fda0003f25270 */
[----:B------:R-:W0:Y:S01]  /*07f0*/  @P1 LDC.64 R26, c[0x0][0x388] ;  /* 0x0000e200ff1a1b82 */ /* 0x000e220000000a00 */
[----:B------:R-:W-:-:S07]  /*0800*/  @P1 IADD3 R9, PT, PT, R7, R20, RZ ;  /* 0x0000001407091210 */ /* 0x000fce0007ffe0ff */
[----:B-1----:R-:W1:Y:S01]  /*0810*/  @P1 LDC.64 R24, c[0x0][0x390] ;  /* 0x0000e400ff181b82 */ /* 0x002e620000000a00 */
[----:B0-----:R-:W-:-:S05]  /*0820*/  @P1 IMAD.WIDE R26, R9, 0x8, R26 ;  /* 0x00000008091a1825 */ /* 0x001fca00078e021a */
[----:B------:R-:W2:Y:S01]  /*0830*/  @P1 LDG.E.64 R14, desc[UR6][R26.64] ;  /* 0x000000061a0e1981 */ /* 0x000ea2000c1e1b00 */
[----:B-1----:R-:W-:-:S05]  /*0840*/  @P1 IMAD.WIDE.U32 R24, R20, 0x8, R24 ;  /* 0x0000000814181825 */ /* 0x002fca00078e0018 */
[----:B------:R-:W2:Y:S01]  /*0850*/  @P1 LDG.E.64 R12, desc[UR6][R24.64] ;  /* 0x00000006180c1981 */ /* 0x000ea2000c1e1b00 */
[----:B------:R-:W-:-:S13]  /*0860*/  LOP3.LUT P2, RZ, R8, 0x1, RZ, 0xc0, !PT ;  /* 0x0000000108ff7812 */ /* 0x000fda000784c0ff */
[----:B------:R-:W0:Y:S08]  /*0870*/  @P2 LDC.64 R8, c[0x0][0x388] ;  /* 0x0000e200ff082b82 */ /* 0x000e300000000a00 */
[----:B------:R-:W1:Y:S01]  /*0880*/  @P2 LDC.64 R18, c[0x0][0x390] ;  /* 0x0000e400ff122b82 */ /* 0x000e620000000a00 */
[----:B--2---:R-:W-:-:S08]  /*0890*/  @P1 DADD R12, R14, -R12 ;  /* 0x000000000e0c1229 */ /* 0x004fd0000000080c */
[----:B------:R-:W-:-:S07]  /*08a0*/  @P1 DFMA R12, R12, R12, R22 ;  /* 0x0000000c0c0c122b */ /* 0x000fce0000000016 */
[----:B------:R2:W-:Y:S04]  /*08b0*/  @P1 STG.E.64 desc[UR6][R10.64], R12 ;  /* 0x0000000c0a001986 */ /* 0x0005e8000c101b06 */
[----:B------:R-:W3:Y:S04]  /*08c0*/  @P1 LDG.E.64 R14, desc[UR6][R26.64+0x8] ;  /* 0x000008061a0e1981 */ /* 0x000ee8000c1e1b00 */
[----:B------:R-:W3:Y:S01]  /*08d0*/  @P1 LDG.E.64 R16, desc[UR6][R24.64+0x8] ;  /* 0x0000080618101981 */ /* 0x000ee2000c1e1b00 */
[----:B------:R-:W-:-:S05]  /*08e0*/  @P1 VIADD R20, R20, 0x2 ;  /* 0x0000000214141836 */ /* 0x000fca0000000000 */
[----:B------:R-:W-:Y:S01]  /*08f0*/  @P2 IADD3 R7, PT, PT, R7, R20, RZ ;  /* 0x0000001407072210 */ /* 0x000fe20007ffe0ff */
[----:B-1----:R-:W-:-:S04]  /*0900*/  @P2 IMAD.WIDE.U32 R18, R20, 0x8, R18 ;  /* 0x0000000814122825 */ /* 0x002fc800078e0012 */
[----:B0-----:R-:W-:Y:S01]  /*0910*/  @P2 IMAD.WIDE R8, R7, 0x8, R8 ;  /* 0x0000000807082825 */ /* 0x001fe200078e0208 */
[----:B---3--:R-:W-:-:S08]  /*0920*/  @P1 DADD R14, R14, -R16 ;  /* 0x000000000e0e1229 */ /* 0x008fd00000000810 */
[----:B------:R-:W-:-:S07]  /*0930*/  @P1 DFMA R22, R14, R14, R12 ;  /* 0x0000000e0e16122b */ /* 0x000fce000000000c */
[----:B------:R0:W-:Y:S04]  /*0940*/  @P1 STG.E.64 desc[UR6][R10.64], R22 ;  /* 0x000000160a001986 */ /* 0x0001e8000c101b06 */
[----:B------:R-:W2:Y:S04]  /*0950*/  @P2 LDG.E.64 R8, desc[UR6][R8.64] ;  /* 0x0000000608082981 */ /* 0x000ea8000c1e1b00 */
[----:B------:R-:W2:Y:S02]  /*0960*/  @P2 LDG.E.64 R18, desc[UR6][R18.64] ;  /* 0x0000000612122981 */ /* 0x000ea4000c1e1b00 */
[----:B--2---:R-:W-:-:S08]  /*0970*/  @P2 DADD R12, R8, -R18 ;  /* 0x00000000080c2229 */ /* 0x004fd00000000812 */
[----:B------:R-:W-:-:S07]  /*0980*/  @P2 DFMA R12, R12, R12, R22 ;  /* 0x0000000c0c0c222b */ /* 0x000fce0000000016 */
[----:B------:R0:W-:Y:S04]  /*0990*/  @P2 STG.E.64 desc[UR6][R10.64], R12 ;  /* 0x0000000c0a002986 */ /* 0x0001e8000c101b06 */
.L_x_47:
[----:B------:R-:W-:Y:S05]  /*09a0*/  @!P0 BRA `(.L_x_49) ;  /* 0xfffffff800048947 */ /* 0x000fea000383ffff */
[----:B------:R-:W-:Y:S05]  /*09b0*/  EXIT ;  /* 0x000000000000794d */ /* 0x000fea0003800000 */
.L_x_50:
        /* <DEDUP_REMOVED lines=12> */
.L_x_56:


//--------------------- .nv.global.init           --------------------------
	.section	.nv.global.init,"aw",@progbits
	.align	4
.nv.global.init:
	.type		mrg32k3aM1SubSeq,@object
	.size		mrg32k3aM1SubSeq,(mrg32k3aM2SubSeq - mrg32k3aM1SubSeq)
mrg32k3aM1SubSeq:
        /*0000*/ 	.byte	0x0b, 0xcc, 0xee, 0x04, 0x73, 0x29, 0x8b, 0x6f, 0xf6, 0x53, 0x03, 0xf6, 0x23, 0xf6, 0xea, 0xda
        /* <DEDUP_REMOVED lines=125> */
	.type		mrg32k3aM2SubSeq,@object
	.size		mrg32k3aM2SubSeq,(mrg32k3aM1 - mrg32k3aM2SubSeq)
mrg32k3aM2SubSeq:
        /* <DEDUP_REMOVED lines=126> */
	.type		mrg32k3aM1,@object
	.size		mrg32k3aM1,(mrg32k3aM1Seq - mrg32k3aM1)
mrg32k3aM1:
        /* <DEDUP_REMOVED lines=144> */
	.type		mrg32k3aM1Seq,@object
	.size		mrg32k3aM1Seq,(mrg32k3aM2 - mrg32k3aM1Seq)
mrg32k3aM1Seq:
        /* <DEDUP_REMOVED lines=144> */
	.type		mrg32k3aM2,@object
	.size		mrg32k3aM2,(mrg32k3aM2Seq - mrg32k3aM2)
mrg32k3aM2:
        /* <DEDUP_REMOVED lines=144> */
	.type		mrg32k3aM2Seq,@object
	.size		mrg32k3aM2Seq,(precalc_xorwow_matrix - mrg32k3aM2Seq)
mrg32k3aM2Seq:
        /* <DEDUP_REMOVED lines=144> */
	.type		precalc_xorwow_matrix,@object
	.size		precalc_xorwow_matrix,(precalc_xorwow_offset_matrix - precalc_xorwow_matrix)
precalc_xorwow_matrix:
        /* <DEDUP_REMOVED lines=6400> */
	.type		precalc_xorwow_offset_matrix,@object
	.size		precalc_xorwow_offset_matrix,(.L_1 - precalc_xorwow_offset_matrix)
precalc_xorwow_offset_matrix:
        /* <DEDUP_REMOVED lines=6400> */
.L_1:


//--------------------- .nv.shared.reserved.0     --------------------------
	.section	.nv.shared.reserved.0,"aw",@nobits
	.weak		__nv_reservedSMEM_offset_0_alias
	.size		__nv_reservedSMEM_offset_0_alias, 0, 64
	.other		__nv_reservedSMEM_offset_0_alias,@"STO_CUDA_RESERVED_SHARED STV_DEFAULT"
__nv_reservedSMEM_offset_0_alias:
	.zero		0
	.zero		64


//--------------------- .nv.constant0._Z10getminimalPdS_S_S_ii --------------------------
	.section	.nv.constant0._Z10getminimalPdS_S_S_ii,"a",@progbits
	.sectionflags	@""
	.align	4
.nv.constant0._Z10getminimalPdS_S_S_ii:
	.zero		936


//--------------------- .nv.constant0._Z10randvectorPdS_S_PiS0_iP17curandStateXORWOWi --------------------------
	.section	.nv.constant0._Z10randvectorPdS_S_PiS0_iP17curandStateXORWOWi,"a",@progbits
	.sectionflags	@""
	.align	4
.nv.constant0._Z10randvectorPdS_S_PiS0_iP17curandStateXORWOWi:
	.zero		956


//--------------------- .nv.constant0._Z9fillindexPiS_ii --------------------------
	.section	.nv.constant0._Z9fillindexPiS_ii,"a",@progbits
	.sectionflags	@""
	.align	4
.nv.constant0._Z9fillindexPiS_ii:
	.zero		920


//--------------------- .nv.constant0._Z9setuprandP17curandStateXORWOWi --------------------------
	.section	.nv.constant0._Z9setuprandP17curandStateXORWOWi,"a",@progbits
	.sectionflags	@""
	.align	4
.nv.constant0._Z9setuprandP17curandStateXORWOWi:
	.zero		908


//--------------------- .nv.constant0._Z1fPdS_S_ii --------------------------
	.section	.nv.constant0._Z1fPdS_S_ii,"a",@progbits
	.sectionflags	@""
	.align	4
.nv.constant0._Z1fPdS_S_ii:
	.zero		928


//--------------------- SYMBOLS --------------------------

	.type		.nv.reservedSmem.offset0,@object
	.size		.nv.reservedSmem.offset0,0x4
